	.target	sm_103a

	.elftype	@"ET_EXEC"


//--------------------- .note.nv.tkinfo           --------------------------
	.section	.note.nv.tkinfo,"",@"SHT_NOTE"
	.sectionflags	@"SHF_NOTE_NV_TKINFO"
	.tkinfo
        /*0018*/ 	.word	0x00000002
        /*0030*/ 	.string	""
        /*0030*/ 	.string	"ptxas"
        /*0030*/ 	.string	"Cuda compilation tools, release 13.0, V13.0.88"
        /*0030*/ 	.string	"Build cuda_13.0.r13.0/compiler.36424714_0"
        /*0030*/ 	.string	"-arch sm_103a -m 64 "



//--------------------- .note.nv.cuinfo           --------------------------
	.section	.note.nv.cuinfo,"",@"SHT_NOTE"
	.sectionflags	@"SHF_NOTE_NV_CUINFO"
        /*0018*/ 	.short	0x0002
        /*001a*/ 	.short	0x0067
        /*001c*/ 	.short	0x0082
	.zero		2


//--------------------- .nv.info                  --------------------------
	.section	.nv.info,"",@"SHT_CUDA_INFO"
	.align	4


	//----- nvinfo : EIATTR_REGCOUNT
	.align		4
        /*0000*/ 	.byte	0x04, 0x2f
        /*0002*/ 	.short	(.L_12 - .L_11)
	.align		4
.L_11:
        /*0004*/ 	.word	index@(_ZN7cutlass13device_kernelIN5flash11enable_sm90INS1_16FlashAttnFwdSm90INS1_25CollectiveMainloopFwdSm90ILi2EN4cute5tupleIJNS5_1CILi1EEES8_S8_EEENS6_IJNS7_ILi64EEESA_SA_EEELi512ENS_10bfloat16_tEfNS_4arch4Sm90ELb1ELb0ELb0ELb1ELb1ELb1ELb1ELb0ELb0ELb1ELb0ELb0EEENS1_21CollectiveEpilogueFwdINS6_IJSA_NS7_ILi512EEESA_EEES9_SC_SE_Li256ELb1ELb1ELb0ELb0EEENS1_36VarlenDynamicPersistentTileSchedulerILi64ELi64ELi256ELi128ELb0ELb1ELb1ELb1ELb1ELb1EEEEEEEEEvNT_6ParamsE)
        /*0008*/ 	.word	0x00000004


	//----- nvinfo : EIATTR_FRAME_SIZE
	.align		4
.L_12:
        /*000c*/ 	.byte	0x04, 0x11
        /*000e*/ 	.short	(.L_14 - .L_13)
	.align		4
.L_13:
        /*0010*/ 	.word	index@(_ZN7cutlass13device_kernelIN5flash11enable_sm90INS1_16FlashAttnFwdSm90INS1_25CollectiveMainloopFwdSm90ILi2EN4cute5tupleIJNS5_1CILi1EEES8_S8_EEENS6_IJNS7_ILi64EEESA_SA_EEELi512ENS_10bfloat16_tEfNS_4arch4Sm90ELb1ELb0ELb0ELb1ELb1ELb1ELb1ELb0ELb0ELb1ELb0ELb0EEENS1_21CollectiveEpilogueFwdINS6_IJSA_NS7_ILi512EEESA_EEES9_SC_SE_Li256ELb1ELb1ELb0ELb0EEENS1_36VarlenDynamicPersistentTileSchedulerILi64ELi64ELi256ELi128ELb0ELb1ELb1ELb1ELb1ELb1EEEEEEEEEvNT_6ParamsE)
        /*0014*/ 	.word	0x00000000


	//----- nvinfo : EIATTR_REGCOUNT
	.align		4
.L_14:
        /*0018*/ 	.byte	0x04, 0x2f
        /*001a*/ 	.short	(.L_16 - .L_15)
	.align		4
.L_15:
        /*001c*/ 	.word	index@(_ZN7cutlass13device_kernelIN5flash11enable_sm90INS1_16FlashAttnFwdSm90INS1_25CollectiveMainloopFwdSm90ILi2EN4cute5tupleIJNS5_1CILi1EEES8_S8_EEENS6_IJNS7_ILi64EEESA_SA_EEELi512ENS_10bfloat16_tEfNS_4arch4Sm90ELb1ELb0ELb0ELb1ELb1ELb0ELb1ELb0ELb0ELb1ELb0ELb0EEENS1_21CollectiveEpilogueFwdINS6_IJSA_NS7_ILi512EEESA_EEES9_SC_SE_Li256ELb1ELb1ELb0ELb0EEENS1_36VarlenDynamicPersistentTileSchedulerILi64ELi64ELi256ELi128ELb0ELb1ELb1ELb1ELb1ELb1EEEEEEEEEvNT_6ParamsE)
        /*0020*/ 	.word	0x00000004


	//----- nvinfo : EIATTR_FRAME_SIZE
	.align		4
.L_16:
        /*0024*/ 	.byte	0x04, 0x11
        /*0026*/ 	.short	(.L_18 - .L_17)
	.align		4
.L_17:
        /*0028*/ 	.word	index@(_ZN7cutlass13device_kernelIN5flash11enable_sm90INS1_16FlashAttnFwdSm90INS1_25CollectiveMainloopFwdSm90ILi2EN4cute5tupleIJNS5_1CILi1EEES8_S8_EEENS6_IJNS7_ILi64EEESA_SA_EEELi512ENS_10bfloat16_tEfNS_4arch4Sm90ELb1ELb0ELb0ELb1ELb1ELb0ELb1ELb0ELb0ELb1ELb0ELb0EEENS1_21CollectiveEpilogueFwdINS6_IJSA_NS7_ILi512EEESA_EEES9_SC_SE_Li256ELb1ELb1ELb0ELb0EEENS1_36VarlenDynamicPersistentTileSchedulerILi64ELi64ELi256ELi128ELb0ELb1ELb1ELb1ELb1ELb1EEEEEEEEEvNT_6ParamsE)
        /*002c*/ 	.word	0x00000000


	//----- nvinfo : EIATTR_REGCOUNT
	.align		4
.L_18:
        /*0030*/ 	.byte	0x04, 0x2f
        /*0032*/ 	.short	(.L_20 - .L_19)
	.align		4
.L_19:
        /*0034*/ 	.word	index@(_ZN7cutlass13device_kernelIN5flash11enable_sm90INS1_16FlashAttnFwdSm90INS1_25CollectiveMainloopFwdSm90ILi2EN4cute5tupleIJNS5_1CILi1EEES8_S8_EEENS6_IJNS7_ILi64EEESA_SA_EEELi512ENS_10bfloat16_tEfNS_4arch4Sm90ELb1ELb0ELb0ELb1ELb1ELb1ELb0ELb0ELb0ELb1ELb0ELb0EEENS1_21CollectiveEpilogueFwdINS6_IJSA_NS7_ILi512EEESA_EEES9_SC_SE_Li256ELb1ELb1ELb0ELb0EEENS1_36VarlenDynamicPersistentTileSchedulerILi64ELi64ELi256ELi128ELb0ELb1ELb1ELb1ELb1ELb1EEEEEEEEEvNT_6ParamsE)
        /*0038*/ 	.word	0x00000004


	//----- nvinfo : EIATTR_FRAME_SIZE
	.align		4
.L_20:
        /*003c*/ 	.byte	0x04, 0x11
        /*003e*/ 	.short	(.L_22 - .L_21)
	.align		4
.L_21:
        /*0040*/ 	.word	index@(_ZN7cutlass13device_kernelIN5flash11enable_sm90INS1_16FlashAttnFwdSm90INS1_25CollectiveMainloopFwdSm90ILi2EN4cute5tupleIJNS5_1CILi1EEES8_S8_EEENS6_IJNS7_ILi64EEESA_SA_EEELi512ENS_10bfloat16_tEfNS_4arch4Sm90ELb1ELb0ELb0ELb1ELb1ELb1ELb0ELb0ELb0ELb1ELb0ELb0EEENS1_21CollectiveEpilogueFwdINS6_IJSA_NS7_ILi512EEESA_EEES9_SC_SE_Li256ELb1ELb1ELb0ELb0EEENS1_36VarlenDynamicPersistentTileSchedulerILi64ELi64ELi256ELi128ELb0ELb1ELb1ELb1ELb1ELb1EEEEEEEEEvNT_6ParamsE)
        /*0044*/ 	.word	0x00000000


	//----- nvinfo : EIATTR_REGCOUNT
	.align		4
.L_22:
        /*0048*/ 	.byte	0x04, 0x2f
        /*004a*/ 	.short	(.L_24 - .L_23)
	.align		4
.L_23:
        /*004c*/ 	.word	index@(_ZN7cutlass13device_kernelIN5flash11enable_sm90INS1_16FlashAttnFwdSm90INS1_25CollectiveMainloopFwdSm90ILi2EN4cute5tupleIJNS5_1CILi1EEES8_S8_EEENS6_IJNS7_ILi64EEESA_SA_EEELi512ENS_10bfloat16_tEfNS_4arch4Sm90ELb1ELb0ELb0ELb1ELb1ELb0ELb0ELb0ELb0ELb1ELb0ELb0EEENS1_21CollectiveEpilogueFwdINS6_IJSA_NS7_ILi512EEESA_EEES9_SC_SE_Li256ELb1ELb1ELb0ELb0EEENS1_36VarlenDynamicPersistentTileSchedulerILi64ELi64ELi256ELi128ELb0ELb1ELb1ELb1ELb1ELb1EEEEEEEEEvNT_6ParamsE)
        /*0050*/ 	.word	0x00000004


	//----- nvinfo : EIATTR_FRAME_SIZE
	.align		4
.L_24:
        /*0054*/ 	.byte	0x04, 0x11
        /*0056*/ 	.short	(.L_26 - .L_25)
	.align		4
.L_25:
        /*0058*/ 	.word	index@(_ZN7cutlass13device_kernelIN5flash11enable_sm90INS1_16FlashAttnFwdSm90INS1_25CollectiveMainloopFwdSm90ILi2EN4cute5tupleIJNS5_1CILi1EEES8_S8_EEENS6_IJNS7_ILi64EEESA_SA_EEELi512ENS_10bfloat16_tEfNS_4arch4Sm90ELb1ELb0ELb0ELb1ELb1ELb0ELb0ELb0ELb0ELb1ELb0ELb0EEENS1_21CollectiveEpilogueFwdINS6_IJSA_NS7_ILi512EEESA_EEES9_SC_SE_Li256ELb1ELb1ELb0ELb0EEENS1_36VarlenDynamicPersistentTileSchedulerILi64ELi64ELi256ELi128ELb0ELb1ELb1ELb1ELb1ELb1EEEEEEEEEvNT_6ParamsE)
        /*005c*/ 	.word	0x00000000


	//----- nvinfo : EIATTR_REGCOUNT
	.align		4
.L_26:
        /*0060*/ 	.byte	0x04, 0x2f
        /*0062*/ 	.short	(.L_28 - .L_27)
	.align		4
.L_27:
        /*0064*/ 	.word	index@(_ZN7cutlass13device_kernelIN5flash11enable_sm90INS1_16FlashAttnFwdSm90INS1_25CollectiveMainloopFwdSm90ILi2EN4cute5tupleIJNS5_1CILi1EEES8_S8_EEENS6_IJNS7_ILi64EEESA_SA_EEELi512ENS_10bfloat16_tEfNS_4arch4Sm90ELb1ELb0ELb0ELb0ELb1ELb0ELb1ELb0ELb0ELb1ELb0ELb0EEENS1_21CollectiveEpilogueFwdINS6_IJSA_NS7_ILi512EEESA_EEES9_SC_SE_Li256ELb0ELb1ELb0ELb0EEENS1_30DynamicPersistentTileSchedulerILi256ELi128ELb0ELb1ELb1EEEEEEEEEvNT_6ParamsE)
        /*0068*/ 	.word	0x00000004


	//----- nvinfo : EIATTR_FRAME_SIZE
	.align		4
.L_28:
        /*006c*/ 	.byte	0x04, 0x11
        /*006e*/ 	.short	(.L_30 - .L_29)
	.align		4
.L_29:
        /*0070*/ 	.word	index@(_ZN7cutlass13device_kernelIN5flash11enable_sm90INS1_16FlashAttnFwdSm90INS1_25CollectiveMainloopFwdSm90ILi2EN4cute5tupleIJNS5_1CILi1EEES8_S8_EEENS6_IJNS7_ILi64EEESA_SA_EEELi512ENS_10bfloat16_tEfNS_4arch4Sm90ELb1ELb0ELb0ELb0ELb1ELb0ELb1ELb0ELb0ELb1ELb0ELb0EEENS1_21CollectiveEpilogueFwdINS6_IJSA_NS7_ILi512EEESA_EEES9_SC_SE_Li256ELb0ELb1ELb0ELb0EEENS1_30DynamicPersistentTileSchedulerILi256ELi128ELb0ELb1ELb1EEEEEEEEEvNT_6ParamsE)
        /*0074*/ 	.word	0x00000000


	//----- nvinfo : EIATTR_REGCOUNT
	.align		4
.L_30:
        /*0078*/ 	.byte	0x04, 0x2f
        /*007a*/ 	.short	(.L_32 - .L_31)
	.align		4
.L_31:
        /*007c*/ 	.word	index@(_ZN7cutlass13device_kernelIN5flash11enable_sm90INS1_16FlashAttnFwdSm90INS1_25CollectiveMainloopFwdSm90ILi2EN4cute5tupleIJNS5_1CILi1EEES8_S8_EEENS6_IJNS7_ILi64EEESA_SA_EEELi512ENS_10bfloat16_tEfNS_4arch4Sm90ELb1ELb0ELb0ELb0ELb1ELb0ELb0ELb0ELb0ELb1ELb0ELb0EEENS1_21CollectiveEpilogueFwdINS6_IJSA_NS7_ILi512EEESA_EEES9_SC_SE_Li256ELb0ELb1ELb0ELb0EEENS1_30DynamicPersistentTileSchedulerILi256ELi128ELb0ELb1ELb1EEEEEEEEEvNT_6ParamsE)
        /*0080*/ 	.word	0x00000004


	//----- nvinfo : EIATTR_FRAME_SIZE
	.align		4
.L_32:
        /*0084*/ 	.byte	0x04, 0x11
        /*0086*/ 	.short	(.L_34 - .L_33)
	.align		4
.L_33:
        /*0088*/ 	.word	index@(_ZN7cutlass13device_kernelIN5flash11enable_sm90INS1_16FlashAttnFwdSm90INS1_25CollectiveMainloopFwdSm90ILi2EN4cute5tupleIJNS5_1CILi1EEES8_S8_EEENS6_IJNS7_ILi64EEESA_SA_EEELi512ENS_10bfloat16_tEfNS_4arch4Sm90ELb1ELb0ELb0ELb0ELb1ELb0ELb0ELb0ELb0ELb1ELb0ELb0EEENS1_21CollectiveEpilogueFwdINS6_IJSA_NS7_ILi512EEESA_EEES9_SC_SE_Li256ELb0ELb1ELb0ELb0EEENS1_30DynamicPersistentTileSchedulerILi256ELi128ELb0ELb1ELb1EEEEEEEEEvNT_6ParamsE)
        /*008c*/ 	.word	0x00000000


	//----- nvinfo : EIATTR_REGCOUNT
	.align		4
.L_34:
        /*0090*/ 	.byte	0x04, 0x2f
        /*0092*/ 	.short	(.L_36 - .L_35)
	.align		4
.L_35:
        /*0094*/ 	.word	index@(_ZN7cutlass13device_kernelIN5flash11enable_sm90INS1_16FlashAttnFwdSm90INS1_25CollectiveMainloopFwdSm90ILi2EN4cute5tupleIJNS5_1CILi1EEES8_S8_EEENS6_IJNS7_ILi64EEESA_SA_EEELi512ENS_10bfloat16_tEfNS_4arch4Sm90ELb0ELb1ELb0ELb1ELb1ELb1ELb1ELb0ELb0ELb1ELb0ELb0EEENS1_21CollectiveEpilogueFwdINS6_IJSA_NS7_ILi512EEESA_EEES9_SC_SE_Li256ELb1ELb1ELb0ELb0EEENS1_36VarlenDynamicPersistentTileSchedulerILi64ELi64ELi256ELi128ELb0ELb1ELb1ELb1ELb0ELb1EEEEEEEEEvNT_6ParamsE)
        /*0098*/ 	.word	0x00000004


	//----- nvinfo : EIATTR_FRAME_SIZE
	.align		4
.L_36:
        /*009c*/ 	.byte	0x04, 0x11
        /*009e*/ 	.short	(.L_38 - .L_37)
	.align		4
.L_37:
        /*00a0*/ 	.word	index@(_ZN7cutlass13device_kernelIN5flash11enable_sm90INS1_16FlashAttnFwdSm90INS1_25CollectiveMainloopFwdSm90ILi2EN4cute5tupleIJNS5_1CILi1EEES8_S8_EEENS6_IJNS7_ILi64EEESA_SA_EEELi512ENS_10bfloat16_tEfNS_4arch4Sm90ELb0ELb1ELb0ELb1ELb1ELb1ELb1ELb0ELb0ELb1ELb0ELb0EEENS1_21CollectiveEpilogueFwdINS6_IJSA_NS7_ILi512EEESA_EEES9_SC_SE_Li256ELb1ELb1ELb0ELb0EEENS1_36VarlenDynamicPersistentTileSchedulerILi64ELi64ELi256ELi128ELb0ELb1ELb1ELb1ELb0ELb1EEEEEEEEEvNT_6ParamsE)
        /*00a4*/ 	.word	0x00000000


	//----- nvinfo : EIATTR_REGCOUNT
	.align		4
.L_38:
        /*00a8*/ 	.byte	0x04, 0x2f
        /*00aa*/ 	.short	(.L_40 - .L_39)
	.align		4
.L_39:
        /*00ac*/ 	.word	index@(_ZN7cutlass13device_kernelIN5flash11enable_sm90INS1_16FlashAttnFwdSm90INS1_25CollectiveMainloopFwdSm90ILi2EN4cute5tupleIJNS5_1CILi1EEES8_S8_EEENS6_IJNS7_ILi64EEESA_SA_EEELi512ENS_10bfloat16_tEfNS_4arch4Sm90ELb0ELb1ELb0ELb1ELb1ELb0ELb1ELb0ELb0ELb1ELb0ELb0EEENS1_21CollectiveEpilogueFwdINS6_IJSA_NS7_ILi512EEESA_EEES9_SC_SE_Li256ELb1ELb1ELb0ELb0EEENS1_36VarlenDynamicPersistentTileSchedulerILi64ELi64ELi256ELi128ELb0ELb1ELb1ELb1ELb0ELb1EEEEEEEEEvNT_6ParamsE)
        /*00b0*/ 	.word	0x00000004


	//----- nvinfo : EIATTR_FRAME_SIZE
	.align		4
.L_40:
        /*00b4*/ 	.byte	0x04, 0x11
        /*00b6*/ 	.short	(.L_42 - .L_41)
	.align		4
.L_41:
        /*00b8*/ 	.word	index@(_ZN7cutlass13device_kernelIN5flash11enable_sm90INS1_16FlashAttnFwdSm90INS1_25CollectiveMainloopFwdSm90ILi2EN4cute5tupleIJNS5_1CILi1EEES8_S8_EEENS6_IJNS7_ILi64EEESA_SA_EEELi512ENS_10bfloat16_tEfNS_4arch4Sm90ELb0ELb1ELb0ELb1ELb1ELb0ELb1ELb0ELb0ELb1ELb0ELb0EEENS1_21CollectiveEpilogueFwdINS6_IJSA_NS7_ILi512EEESA_EEES9_SC_SE_Li256ELb1ELb1ELb0ELb0EEENS1_36VarlenDynamicPersistentTileSchedulerILi64ELi64ELi256ELi128ELb0ELb1ELb1ELb1ELb0ELb1EEEEEEEEEvNT_6ParamsE)
        /*00bc*/ 	.word	0x00000000


	//----- nvinfo : EIATTR_REGCOUNT
	.align		4
.L_42:
        /*00c0*/ 	.byte	0x04, 0x2f
        /*00c2*/ 	.short	(.L_44 - .L_43)
	.align		4
.L_43:
        /*00c4*/ 	.word	index@(_ZN7cutlass13device_kernelIN5flash11enable_sm90INS1_16FlashAttnFwdSm90INS1_25CollectiveMainloopFwdSm90ILi2EN4cute5tupleIJNS5_1CILi1EEES8_S8_EEENS6_IJNS7_ILi64EEESA_SA_EEELi512ENS_10bfloat16_tEfNS_4arch4Sm90ELb0ELb1ELb0ELb1ELb1ELb1ELb0ELb0ELb0ELb1ELb0ELb0EEENS1_21CollectiveEpilogueFwdINS6_IJSA_NS7_ILi512EEESA_EEES9_SC_SE_Li256ELb1ELb1ELb0ELb0EEENS1_36VarlenDynamicPersistentTileSchedulerILi64ELi64ELi256ELi128ELb0ELb1ELb1ELb1ELb0ELb1EEEEEEEEEvNT_6ParamsE)
        /*00c8*/ 	.word	0x00000004


	//----- nvinfo : EIATTR_FRAME_SIZE
	.align		4
.L_44:
        /*00cc*/ 	.byte	0x04, 0x11
        /*00ce*/ 	.short	(.L_46 - .L_45)
	.align		4
.L_45:
        /*00d0*/ 	.word	index@(_ZN7cutlass13device_kernelIN5flash11enable_sm90INS1_16FlashAttnFwdSm90INS1_25CollectiveMainloopFwdSm90ILi2EN4cute5tupleIJNS5_1CILi1EEES8_S8_EEENS6_IJNS7_ILi64EEESA_SA_EEELi512ENS_10bfloat16_tEfNS_4arch4Sm90ELb0ELb1ELb0ELb1ELb1ELb1ELb0ELb0ELb0ELb1ELb0ELb0EEENS1_21CollectiveEpilogueFwdINS6_IJSA_NS7_ILi512EEESA_EEES9_SC_SE_Li256ELb1ELb1ELb0ELb0EEENS1_36VarlenDynamicPersistentTileSchedulerILi64ELi64ELi256ELi128ELb0ELb1ELb1ELb1ELb0ELb1EEEEEEEEEvNT_6ParamsE)
        /*00d4*/ 	.word	0x00000000


	//----- nvinfo : EIATTR_REGCOUNT
	.align		4
.L_46:
        /*00d8*/ 	.byte	0x04, 0x2f
        /*00da*/ 	.short	(.L_48 - .L_47)
	.align		4
.L_47:
        /*00dc*/ 	.word	index@(_ZN7cutlass13device_kernelIN5flash11enable_sm90INS1_16FlashAttnFwdSm90INS1_25CollectiveMainloopFwdSm90ILi2EN4cute5tupleIJNS5_1CILi1EEES8_S8_EEENS6_IJNS7_ILi64EEESA_SA_EEELi512ENS_10bfloat16_tEfNS_4arch4Sm90ELb0ELb1ELb0ELb1ELb1ELb0ELb0ELb0ELb0ELb1ELb0ELb0EEENS1_21CollectiveEpilogueFwdINS6_IJSA_NS7_ILi512EEESA_EEES9_SC_SE_Li256ELb1ELb1ELb0ELb0EEENS1_36VarlenDynamicPersistentTileSchedulerILi64ELi64ELi256ELi128ELb0ELb1ELb1ELb1ELb0ELb1EEEEEEEEEvNT_6ParamsE)
        /*00e0*/ 	.word	0x00000004


	//----- nvinfo : EIATTR_FRAME_SIZE
	.align		4
.L_48:
        /*00e4*/ 	.byte	0x04, 0x11
        /*00e6*/ 	.short	(.L_50 - .L_49)
	.align		4
.L_49:
        /*00e8*/ 	.word	index@(_ZN7cutlass13device_kernelIN5flash11enable_sm90INS1_16FlashAttnFwdSm90INS1_25CollectiveMainloopFwdSm90ILi2EN4cute5tupleIJNS5_1CILi1EEES8_S8_EEENS6_IJNS7_ILi64EEESA_SA_EEELi512ENS_10bfloat16_tEfNS_4arch4Sm90ELb0ELb1ELb0ELb1ELb1ELb0ELb0ELb0ELb0ELb1ELb0ELb0EEENS1_21CollectiveEpilogueFwdINS6_IJSA_NS7_ILi512EEESA_EEES9_SC_SE_Li256ELb1ELb1ELb0ELb0EEENS1_36VarlenDynamicPersistentTileSchedulerILi64ELi64ELi256ELi128ELb0ELb1ELb1ELb1ELb0ELb1EEEEEEEEEvNT_6ParamsE)
        /*00ec*/ 	.word	0x00000000


	//----- nvinfo : EIATTR_REGCOUNT
	.align		4
.L_50:
        /*00f0*/ 	.byte	0x04, 0x2f
        /*00f2*/ 	.short	(.L_52 - .L_51)
	.align		4
.L_51:
        /*00f4*/ 	.word	index@(_ZN7cutlass13device_kernelIN5flash11enable_sm90INS1_16FlashAttnFwdSm90INS1_25CollectiveMainloopFwdSm90ILi2EN4cute5tupleIJNS5_1CILi1EEES8_S8_EEENS6_IJNS7_ILi64EEESA_SA_EEELi512ENS_10bfloat16_tEfNS_4arch4Sm90ELb0ELb1ELb0ELb0ELb1ELb0ELb1ELb0ELb0ELb1ELb0ELb0EEENS1_21CollectiveEpilogueFwdINS6_IJSA_NS7_ILi512EEESA_EEES9_SC_SE_Li256ELb0ELb1ELb0ELb0EEENS1_30DynamicPersistentTileSchedulerILi256ELi128ELb0ELb1ELb1EEEEEEEEEvNT_6ParamsE)
        /*00f8*/ 	.word	0x00000004


	//----- nvinfo : EIATTR_FRAME_SIZE
	.align		4
.L_52:
        /*00fc*/ 	.byte	0x04, 0x11
        /*00fe*/ 	.short	(.L_54 - .L_53)
	.align		4
.L_53:
        /*0100*/ 	.word	index@(_ZN7cutlass13device_kernelIN5flash11enable_sm90INS1_16FlashAttnFwdSm90INS1_25CollectiveMainloopFwdSm90ILi2EN4cute5tupleIJNS5_1CILi1EEES8_S8_EEENS6_IJNS7_ILi64EEESA_SA_EEELi512ENS_10bfloat16_tEfNS_4arch4Sm90ELb0ELb1ELb0ELb0ELb1ELb0ELb1ELb0ELb0ELb1ELb0ELb0EEENS1_21CollectiveEpilogueFwdINS6_IJSA_NS7_ILi512EEESA_EEES9_SC_SE_Li256ELb0ELb1ELb0ELb0EEENS1_30DynamicPersistentTileSchedulerILi256ELi128ELb0ELb1ELb1EEEEEEEEEvNT_6ParamsE)
        /*0104*/ 	.word	0x00000000


	//----- nvinfo : EIATTR_REGCOUNT
	.align		4
.L_54:
        /*0108*/ 	.byte	0x04, 0x2f
        /*010a*/ 	.short	(.L_56 - .L_55)
	.align		4
.L_55:
        /*010c*/ 	.word	index@(_ZN7cutlass13device_kernelIN5flash11enable_sm90INS1_16FlashAttnFwdSm90INS1_25CollectiveMainloopFwdSm90ILi2EN4cute5tupleIJNS5_1CILi1EEES8_S8_EEENS6_IJNS7_ILi64EEESA_SA_EEELi512ENS_10bfloat16_tEfNS_4arch4Sm90ELb0ELb1ELb0ELb0ELb1ELb0ELb0ELb0ELb0ELb1ELb0ELb0EEENS1_21CollectiveEpilogueFwdINS6_IJSA_NS7_ILi512EEESA_EEES9_SC_SE_Li256ELb0ELb1ELb0ELb0EEENS1_30DynamicPersistentTileSchedulerILi256ELi128ELb0ELb1ELb1EEEEEEEEEvNT_6ParamsE)
        /*0110*/ 	.word	0x00000004


	//----- nvinfo : EIATTR_FRAME_SIZE
	.align		4
.L_56:
        /*0114*/ 	.byte	0x04, 0x11
        /*0116*/ 	.short	(.L_58 - .L_57)
	.align		4
.L_57:
        /*0118*/ 	.word	index@(_ZN7cutlass13device_kernelIN5flash11enable_sm90INS1_16FlashAttnFwdSm90INS1_25CollectiveMainloopFwdSm90ILi2EN4cute5tupleIJNS5_1CILi1EEES8_S8_EEENS6_IJNS7_ILi64EEESA_SA_EEELi512ENS_10bfloat16_tEfNS_4arch4Sm90ELb0ELb1ELb0ELb0ELb1ELb0ELb0ELb0ELb0ELb1ELb0ELb0EEENS1_21CollectiveEpilogueFwdINS6_IJSA_NS7_ILi512EEESA_EEES9_SC_SE_Li256ELb0ELb1ELb0ELb0EEENS1_30DynamicPersistentTileSchedulerILi256ELi128ELb0ELb1ELb1EEEEEEEEEvNT_6ParamsE)
        /*011c*/ 	.word	0x00000000


	//----- nvinfo : EIATTR_REGCOUNT
	.align		4
.L_58:
        /*0120*/ 	.byte	0x04, 0x2f
        /*0122*/ 	.short	(.L_60 - .L_59)
	.align		4
.L_59:
        /*0124*/ 	.word	index@(_ZN7cutlass13device_kernelIN5flash11enable_sm90INS1_16FlashAttnFwdSm90INS1_25CollectiveMainloopFwdSm90ILi2EN4cute5tupleIJNS5_1CILi1EEES8_S8_EEENS6_IJNS7_ILi64EEESA_SA_EEELi512ENS_10bfloat16_tEfNS_4arch4Sm90ELb0ELb0ELb0ELb1ELb1ELb1ELb1ELb0ELb0ELb1ELb0ELb0EEENS1_21CollectiveEpilogueFwdINS6_IJSA_NS7_ILi512EEESA_EEES9_SC_SE_Li256ELb1ELb1ELb0ELb0EEENS1_36VarlenDynamicPersistentTileSchedulerILi64ELi64ELi256ELi128ELb0ELb1ELb1ELb0ELb1ELb1EEEEEEEEEvNT_6ParamsE)
        /*0128*/ 	.word	0x00000004


	//----- nvinfo : EIATTR_FRAME_SIZE
	.align		4
.L_60:
        /*012c*/ 	.byte	0x04, 0x11
        /*012e*/ 	.short	(.L_62 - .L_61)
	.align		4
.L_61:
        /*0130*/ 	.word	index@(_ZN7cutlass13device_kernelIN5flash11enable_sm90INS1_16FlashAttnFwdSm90INS1_25CollectiveMainloopFwdSm90ILi2EN4cute5tupleIJNS5_1CILi1EEES8_S8_EEENS6_IJNS7_ILi64EEESA_SA_EEELi512ENS_10bfloat16_tEfNS_4arch4Sm90ELb0ELb0ELb0ELb1ELb1ELb1ELb1ELb0ELb0ELb1ELb0ELb0EEENS1_21CollectiveEpilogueFwdINS6_IJSA_NS7_ILi512EEESA_EEES9_SC_SE_Li256ELb1ELb1ELb0ELb0EEENS1_36VarlenDynamicPersistentTileSchedulerILi64ELi64ELi256ELi128ELb0ELb1ELb1ELb0ELb1ELb1EEEEEEEEEvNT_6ParamsE)
        /*0134*/ 	.word	0x00000000


	//----- nvinfo : EIATTR_REGCOUNT
	.align		4
.L_62:
        /*0138*/ 	.byte	0x04, 0x2f
        /*013a*/ 	.short	(.L_64 - .L_63)
	.align		4
.L_63:
        /*013c*/ 	.word	index@(_ZN7cutlass13device_kernelIN5flash11enable_sm90INS1_16FlashAttnFwdSm90INS1_25CollectiveMainloopFwdSm90ILi2EN4cute5tupleIJNS5_1CILi1EEES8_S8_EEENS6_IJNS7_ILi64EEESA_SA_EEELi512ENS_10bfloat16_tEfNS_4arch4Sm90ELb0ELb0ELb0ELb1ELb1ELb0ELb1ELb0ELb0ELb1ELb0ELb0EEENS1_21CollectiveEpilogueFwdINS6_IJSA_NS7_ILi512EEESA_EEES9_SC_SE_Li256ELb1ELb1ELb0ELb0EEENS1_36VarlenDynamicPersistentTileSchedulerILi64ELi64ELi256ELi128ELb0ELb1ELb1ELb0ELb1ELb1EEEEEEEEEvNT_6ParamsE)
        /*0140*/ 	.word	0x00000004


	//----- nvinfo : EIATTR_FRAME_SIZE
	.align		4
.L_64:
        /*0144*/ 	.byte	0x04, 0x11
        /*0146*/ 	.short	(.L_66 - .L_65)
	.align		4
.L_65:
        /*0148*/ 	.word	index@(_ZN7cutlass13device_kernelIN5flash11enable_sm90INS1_16FlashAttnFwdSm90INS1_25CollectiveMainloopFwdSm90ILi2EN4cute5tupleIJNS5_1CILi1EEES8_S8_EEENS6_IJNS7_ILi64EEESA_SA_EEELi512ENS_10bfloat16_tEfNS_4arch4Sm90ELb0ELb0ELb0ELb1ELb1ELb0ELb1ELb0ELb0ELb1ELb0ELb0EEENS1_21CollectiveEpilogueFwdINS6_IJSA_NS7_ILi512EEESA_EEES9_SC_SE_Li256ELb1ELb1ELb0ELb0EEENS1_36VarlenDynamicPersistentTileSchedulerILi64ELi64ELi256ELi128ELb0ELb1ELb1ELb0ELb1ELb1EEEEEEEEEvNT_6ParamsE)
        /*014c*/ 	.word	0x00000000


	//----- nvinfo : EIATTR_REGCOUNT
	.align		4
.L_66:
        /*0150*/ 	.byte	0x04, 0x2f
        /*0152*/ 	.short	(.L_68 - .L_67)
	.align		4
.L_67:
        /*0154*/ 	.word	index@(_ZN7cutlass13device_kernelIN5flash11enable_sm90INS1_16FlashAttnFwdSm90INS1_25CollectiveMainloopFwdSm90ILi2EN4cute5tupleIJNS5_1CILi1EEES8_S8_EEENS6_IJNS7_ILi64EEESA_SA_EEELi512ENS_10bfloat16_tEfNS_4arch4Sm90ELb0ELb0ELb0ELb1ELb1ELb1ELb0ELb0ELb0ELb1ELb0ELb0EEENS1_21CollectiveEpilogueFwdINS6_IJSA_NS7_ILi512EEESA_EEES9_SC_SE_Li256ELb1ELb1ELb0ELb0EEENS1_36VarlenDynamicPersistentTileSchedulerILi64ELi64ELi256ELi128ELb0ELb1ELb1ELb0ELb1ELb1EEEEEEEEEvNT_6ParamsE)
        /*0158*/ 	.word	0x00000004


	//----- nvinfo : EIATTR_FRAME_SIZE
	.align		4
.L_68:
        /*015c*/ 	.byte	0x04, 0x11
        /*015e*/ 	.short	(.L_70 - .L_69)
	.align		4
.L_69:
        /*0160*/ 	.word	index@(_ZN7cutlass13device_kernelIN5flash11enable_sm90INS1_16FlashAttnFwdSm90INS1_25CollectiveMainloopFwdSm90ILi2EN4cute5tupleIJNS5_1CILi1EEES8_S8_EEENS6_IJNS7_ILi64EEESA_SA_EEELi512ENS_10bfloat16_tEfNS_4arch4Sm90ELb0ELb0ELb0ELb1ELb1ELb1ELb0ELb0ELb0ELb1ELb0ELb0EEENS1_21CollectiveEpilogueFwdINS6_IJSA_NS7_ILi512EEESA_EEES9_SC_SE_Li256ELb1ELb1ELb0ELb0EEENS1_36VarlenDynamicPersistentTileSchedulerILi64ELi64ELi256ELi128ELb0ELb1ELb1ELb0ELb1ELb1EEEEEEEEEvNT_6ParamsE)
        /*0164*/ 	.word	0x00000000


	//----- nvinfo : EIATTR_REGCOUNT
	.align		4
.L_70:
        /*0168*/ 	.byte	0x04, 0x2f
        /*016a*/ 	.short	(.L_72 - .L_71)
	.align		4
.L_71:
        /*016c*/ 	.word	index@(_ZN7cutlass13device_kernelIN5flash11enable_sm90INS1_16FlashAttnFwdSm90INS1_25CollectiveMainloopFwdSm90ILi2EN4cute5tupleIJNS5_1CILi1EEES8_S8_EEENS6_IJNS7_ILi64EEESA_SA_EEELi512ENS_10bfloat16_tEfNS_4arch4Sm90ELb0ELb0ELb0ELb1ELb1ELb0ELb0ELb0ELb0ELb1ELb0ELb0EEENS1_21CollectiveEpilogueFwdINS6_IJSA_NS7_ILi512EEESA_EEES9_SC_SE_Li256ELb1ELb1ELb0ELb0EEENS1_36VarlenDynamicPersistentTileSchedulerILi64ELi64ELi256ELi128ELb0ELb1ELb1ELb0ELb1ELb1EEEEEEEEEvNT_6ParamsE)
        /*0170*/ 	.word	0x00000004


	//----- nvinfo : EIATTR_FRAME_SIZE
	.align		4
.L_72:
        /*0174*/ 	.byte	0x04, 0x11
        /*0176*/ 	.short	(.L_74 - .L_73)
	.align		4
.L_73:
        /*0178*/ 	.word	index@(_ZN7cutlass13device_kernelIN5flash11enable_sm90INS1_16FlashAttnFwdSm90INS1_25CollectiveMainloopFwdSm90ILi2EN4cute5tupleIJNS5_1CILi1EEES8_S8_EEENS6_IJNS7_ILi64EEESA_SA_EEELi512ENS_10bfloat16_tEfNS_4arch4Sm90ELb0ELb0ELb0ELb1ELb1ELb0ELb0ELb0ELb0ELb1ELb0ELb0EEENS1_21CollectiveEpilogueFwdINS6_IJSA_NS7_ILi512EEESA_EEES9_SC_SE_Li256ELb1ELb1ELb0ELb0EEENS1_36VarlenDynamicPersistentTileSchedulerILi64ELi64ELi256ELi128ELb0ELb1ELb1ELb0ELb1ELb1EEEEEEEEEvNT_6ParamsE)
        /*017c*/ 	.word	0x00000000


	//----- nvinfo : EIATTR_REGCOUNT
	.align		4
.L_74:
        /*0180*/ 	.byte	0x04, 0x2f
        /*0182*/ 	.short	(.L_76 - .L_75)
	.align		4
.L_75:
        /*0184*/ 	.word	index@(_ZN7cutlass13device_kernelIN5flash11enable_sm90INS1_16FlashAttnFwdSm90INS1_25CollectiveMainloopFwdSm90ILi2EN4cute5tupleIJNS5_1CILi1EEES8_S8_EEENS6_IJNS7_ILi64EEESA_SA_EEELi512ENS_10bfloat16_tEfNS_4arch4Sm90ELb0ELb0ELb0ELb0ELb1ELb0ELb1ELb0ELb0ELb1ELb0ELb0EEENS1_21CollectiveEpilogueFwdINS6_IJSA_NS7_ILi512EEESA_EEES9_SC_SE_Li256ELb0ELb1ELb0ELb0EEENS1_29StaticPersistentTileSchedulerILb0EEEEEEEEEvNT_6ParamsE)
        /*0188*/ 	.word	0x00000004


	//----- nvinfo : EIATTR_FRAME_SIZE
	.align		4
.L_76:
        /*018c*/ 	.byte	0x04, 0x11
        /*018e*/ 	.short	(.L_78 - .L_77)
	.align		4
.L_77:
        /*0190*/ 	.word	index@(_ZN7cutlass13device_kernelIN5flash11enable_sm90INS1_16FlashAttnFwdSm90INS1_25CollectiveMainloopFwdSm90ILi2EN4cute5tupleIJNS5_1CILi1EEES8_S8_EEENS6_IJNS7_ILi64EEESA_SA_EEELi512ENS_10bfloat16_tEfNS_4arch4Sm90ELb0ELb0ELb0ELb0ELb1ELb0ELb1ELb0ELb0ELb1ELb0ELb0EEENS1_21CollectiveEpilogueFwdINS6_IJSA_NS7_ILi512EEESA_EEES9_SC_SE_Li256ELb0ELb1ELb0ELb0EEENS1_29StaticPersistentTileSchedulerILb0EEEEEEEEEvNT_6ParamsE)
        /*0194*/ 	.word	0x00000000


	//----- nvinfo : EIATTR_REGCOUNT
	.align		4
.L_78:
        /*0198*/ 	.byte	0x04, 0x2f
        /*019a*/ 	.short	(.L_80 - .L_79)
	.align		4
.L_79:
        /*019c*/ 	.word	index@(_ZN7cutlass13device_kernelIN5flash11enable_sm90INS1_16FlashAttnFwdSm90INS1_25CollectiveMainloopFwdSm90ILi2EN4cute5tupleIJNS5_1CILi1EEES8_S8_EEENS6_IJNS7_ILi64EEESA_SA_EEELi512ENS_10bfloat16_tEfNS_4arch4Sm90ELb0ELb0ELb0ELb0ELb1ELb0ELb0ELb0ELb0ELb1ELb0ELb0EEENS1_21CollectiveEpilogueFwdINS6_IJSA_NS7_ILi512EEESA_EEES9_SC_SE_Li256ELb0ELb1ELb0ELb0EEENS1_29StaticPersistentTileSchedulerILb0EEEEEEEEEvNT_6ParamsE)
        /*01a0*/ 	.word	0x00000004


	//----- nvinfo : EIATTR_FRAME_SIZE
	.align		4
.L_80:
        /*01a4*/ 	.byte	0x04, 0x11
        /*01a6*/ 	.short	(.L_82 - .L_81)
	.align		4
.L_81:
        /*01a8*/ 	.word	index@(_ZN7cutlass13device_kernelIN5flash11enable_sm90INS1_16FlashAttnFwdSm90INS1_25CollectiveMainloopFwdSm90ILi2EN4cute5tupleIJNS5_1CILi1EEES8_S8_EEENS6_IJNS7_ILi64EEESA_SA_EEELi512ENS_10bfloat16_tEfNS_4arch4Sm90ELb0ELb0ELb0ELb0ELb1ELb0ELb0ELb0ELb0ELb1ELb0ELb0EEENS1_21CollectiveEpilogueFwdINS6_IJSA_NS7_ILi512EEESA_EEES9_SC_SE_Li256ELb0ELb1ELb0ELb0EEENS1_29StaticPersistentTileSchedulerILb0EEEEEEEEEvNT_6ParamsE)
        /*01ac*/ 	.word	0x00000000


	//----- nvinfo : EIATTR_MIN_STACK_SIZE
	.align		4
.L_82:
        /*01b0*/ 	.byte	0x04, 0x12
        /*01b2*/ 	.short	(.L_84 - .L_83)
	.align		4
.L_83:
        /*01b4*/ 	.word	index@(_ZN7cutlass13device_kernelIN5flash11enable_sm90INS1_16FlashAttnFwdSm90INS1_25CollectiveMainloopFwdSm90ILi2EN4cute5tupleIJNS5_1CILi1EEES8_S8_EEENS6_IJNS7_ILi64EEESA_SA_EEELi512ENS_10bfloat16_tEfNS_4arch4Sm90ELb0ELb0ELb0ELb0ELb1ELb0ELb0ELb0ELb0ELb1ELb0ELb0EEENS1_21CollectiveEpilogueFwdINS6_IJSA_NS7_ILi512EEESA_EEES9_SC_SE_Li256ELb0ELb1ELb0ELb0EEENS1_29StaticPersistentTileSchedulerILb0EEEEEEEEEvNT_6ParamsE)
        /*01b8*/ 	.word	0x00000000


	//----- nvinfo : EIATTR_MIN_STACK_SIZE
	.align		4
.L_84:
        /*01bc*/ 	.byte	0x04, 0x12
        /*01be*/ 	.short	(.L_86 - .L_85)
	.align		4
.L_85:
        /*01c0*/ 	.word	index@(_ZN7cutlass13device_kernelIN5flash11enable_sm90INS1_16FlashAttnFwdSm90INS1_25CollectiveMainloopFwdSm90ILi2EN4cute5tupleIJNS5_1CILi1EEES8_S8_EEENS6_IJNS7_ILi64EEESA_SA_EEELi512ENS_10bfloat16_tEfNS_4arch4Sm90ELb0ELb0ELb0ELb0ELb1ELb0ELb1ELb0ELb0ELb1ELb0ELb0EEENS1_21CollectiveEpilogueFwdINS6_IJSA_NS7_ILi512EEESA_EEES9_SC_SE_Li256ELb0ELb1ELb0ELb0EEENS1_29StaticPersistentTileSchedulerILb0EEEEEEEEEvNT_6ParamsE)
        /*01c4*/ 	.word	0x00000000


	//----- nvinfo : EIATTR_MIN_STACK_SIZE
	.align		4
.L_86:
        /*01c8*/ 	.byte	0x04, 0x12
        /*01ca*/ 	.short	(.L_88 - .L_87)
	.align		4
.L_87:
        /*01cc*/ 	.word	index@(_ZN7cutlass13device_kernelIN5flash11enable_sm90INS1_16FlashAttnFwdSm90INS1_25CollectiveMainloopFwdSm90ILi2EN4cute5tupleIJNS5_1CILi1EEES8_S8_EEENS6_IJNS7_ILi64EEESA_SA_EEELi512ENS_10bfloat16_tEfNS_4arch4Sm90ELb0ELb0ELb0ELb1ELb1ELb0ELb0ELb0ELb0ELb1ELb0ELb0EEENS1_21CollectiveEpilogueFwdINS6_IJSA_NS7_ILi512EEESA_EEES9_SC_SE_Li256ELb1ELb1ELb0ELb0EEENS1_36VarlenDynamicPersistentTileSchedulerILi64ELi64ELi256ELi128ELb0ELb1ELb1ELb0ELb1ELb1EEEEEEEEEvNT_6ParamsE)
        /*01d0*/ 	.word	0x00000000


	//----- nvinfo : EIATTR_MIN_STACK_SIZE
	.align		4
.L_88:
        /*01d4*/ 	.byte	0x04, 0x12
        /*01d6*/ 	.short	(.L_90 - .L_89)
	.align		4
.L_89:
        /*01d8*/ 	.word	index@(_ZN7cutlass13device_kernelIN5flash11enable_sm90INS1_16FlashAttnFwdSm90INS1_25CollectiveMainloopFwdSm90ILi2EN4cute5tupleIJNS5_1CILi1EEES8_S8_EEENS6_IJNS7_ILi64EEESA_SA_EEELi512ENS_10bfloat16_tEfNS_4arch4Sm90ELb0ELb0ELb0ELb1ELb1ELb1ELb0ELb0ELb0ELb1ELb0ELb0EEENS1_21CollectiveEpilogueFwdINS6_IJSA_NS7_ILi512EEESA_EEES9_SC_SE_Li256ELb1ELb1ELb0ELb0EEENS1_36VarlenDynamicPersistentTileSchedulerILi64ELi64ELi256ELi128ELb0ELb1ELb1ELb0ELb1ELb1EEEEEEEEEvNT_6ParamsE)
        /*01dc*/ 	.word	0x00000000


	//----- nvinfo : EIATTR_MIN_STACK_SIZE
	.align		4
.L_90:
        /*01e0*/ 	.byte	0x04, 0x12
        /*01e2*/ 	.short	(.L_92 - .L_91)
	.align		4
.L_91:
        /*01e4*/ 	.word	index@(_ZN7cutlass13device_kernelIN5flash11enable_sm90INS1_16FlashAttnFwdSm90INS1_25CollectiveMainloopFwdSm90ILi2EN4cute5tupleIJNS5_1CILi1EEES8_S8_EEENS6_IJNS7_ILi64EEESA_SA_EEELi512ENS_10bfloat16_tEfNS_4arch4Sm90ELb0ELb0ELb0ELb1ELb1ELb0ELb1ELb0ELb0ELb1ELb0ELb0EEENS1_21CollectiveEpilogueFwdINS6_IJSA_NS7_ILi512EEESA_EEES9_SC_SE_Li256ELb1ELb1ELb0ELb0EEENS1_36VarlenDynamicPersistentTileSchedulerILi64ELi64ELi256ELi128ELb0ELb1ELb1ELb0ELb1ELb1EEEEEEEEEvNT_6ParamsE)
        /*01e8*/ 	.word	0x00000000


	//----- nvinfo : EIATTR_MIN_STACK_SIZE
	.align		4
.L_92:
        /*01ec*/ 	.byte	0x04, 0x12
        /*01ee*/ 	.short	(.L_94 - .L_93)
	.align		4
.L_93:
        /*01f0*/ 	.word	index@(_ZN7cutlass13device_kernelIN5flash11enable_sm90INS1_16FlashAttnFwdSm90INS1_25CollectiveMainloopFwdSm90ILi2EN4cute5tupleIJNS5_1CILi1EEES8_S8_EEENS6_IJNS7_ILi64EEESA_SA_EEELi512ENS_10bfloat16_tEfNS_4arch4Sm90ELb0ELb0ELb0ELb1ELb1ELb1ELb1ELb0ELb0ELb1ELb0ELb0EEENS1_21CollectiveEpilogueFwdINS6_IJSA_NS7_ILi512EEESA_EEES9_SC_SE_Li256ELb1ELb1ELb0ELb0EEENS1_36VarlenDynamicPersistentTileSchedulerILi64ELi64ELi256ELi128ELb0ELb1ELb1ELb0ELb1ELb1EEEEEEEEEvNT_6ParamsE)
        /*01f4*/ 	.word	0x00000000


	//----- nvinfo : EIATTR_MIN_STACK_SIZE
	.align		4
.L_94:
        /*01f8*/ 	.byte	0x04, 0x12
        /*01fa*/ 	.short	(.L_96 - .L_95)
	.align		4
.L_95:
        /*01fc*/ 	.word	index@(_ZN7cutlass13device_kernelIN5flash11enable_sm90INS1_16FlashAttnFwdSm90INS1_25CollectiveMainloopFwdSm90ILi2EN4cute5tupleIJNS5_1CILi1EEES8_S8_EEENS6_IJNS7_ILi64EEESA_SA_EEELi512ENS_10bfloat16_tEfNS_4arch4Sm90ELb0ELb1ELb0ELb0ELb1ELb0ELb0ELb0ELb0ELb1ELb0ELb0EEENS1_21CollectiveEpilogueFwdINS6_IJSA_NS7_ILi512EEESA_EEES9_SC_SE_Li256ELb0ELb1ELb0ELb0EEENS1_30DynamicPersistentTileSchedulerILi256ELi128ELb0ELb1ELb1EEEEEEEEEvNT_6ParamsE)
        /*0200*/ 	.word	0x00000000


	//----- nvinfo : EIATTR_MIN_STACK_SIZE
	.align		4
.L_96:
        /*0204*/ 	.byte	0x04, 0x12
        /*0206*/ 	.short	(.L_98 - .L_97)
	.align		4
.L_97:
        /*0208*/ 	.word	index@(_ZN7cutlass13device_kernelIN5flash11enable_sm90INS1_16FlashAttnFwdSm90INS1_25CollectiveMainloopFwdSm90ILi2EN4cute5tupleIJNS5_1CILi1EEES8_S8_EEENS6_IJNS7_ILi64EEESA_SA_EEELi512ENS_10bfloat16_tEfNS_4arch4Sm90ELb0ELb1ELb0ELb0ELb1ELb0ELb1ELb0ELb0ELb1ELb0ELb0EEENS1_21CollectiveEpilogueFwdINS6_IJSA_NS7_ILi512EEESA_EEES9_SC_SE_Li256ELb0ELb1ELb0ELb0EEENS1_30DynamicPersistentTileSchedulerILi256ELi128ELb0ELb1ELb1EEEEEEEEEvNT_6ParamsE)
        /*020c*/ 	.word	0x00000000


	//----- nvinfo : EIATTR_MIN_STACK_SIZE
	.align		4
.L_98:
        /*0210*/ 	.byte	0x04, 0x12
        /*0212*/ 	.short	(.L_100 - .L_99)
	.align		4
.L_99:
        /*0214*/ 	.word	index@(_ZN7cutlass13device_kernelIN5flash11enable_sm90INS1_16FlashAttnFwdSm90INS1_25CollectiveMainloopFwdSm90ILi2EN4cute5tupleIJNS5_1CILi1EEES8_S8_EEENS6_IJNS7_ILi64EEESA_SA_EEELi512ENS_10bfloat16_tEfNS_4arch4Sm90ELb0ELb1ELb0ELb1ELb1ELb0ELb0ELb0ELb0ELb1ELb0ELb0EEENS1_21CollectiveEpilogueFwdINS6_IJSA_NS7_ILi512EEESA_EEES9_SC_SE_Li256ELb1ELb1ELb0ELb0EEENS1_36VarlenDynamicPersistentTileSchedulerILi64ELi64ELi256ELi128ELb0ELb1ELb1ELb1ELb0ELb1EEEEEEEEEvNT_6ParamsE)
        /*0218*/ 	.word	0x00000000


	//----- nvinfo : EIATTR_MIN_STACK_SIZE
	.align		4
.L_100:
        /*021c*/ 	.byte	0x04, 0x12
        /*021e*/ 	.short	(.L_102 - .L_101)
	.align		4
.L_101:
        /*0220*/ 	.word	index@(_ZN7cutlass13device_kernelIN5flash11enable_sm90INS1_16FlashAttnFwdSm90INS1_25CollectiveMainloopFwdSm90ILi2EN4cute5tupleIJNS5_1CILi1EEES8_S8_EEENS6_IJNS7_ILi64EEESA_SA_EEELi512ENS_10bfloat16_tEfNS_4arch4Sm90ELb0ELb1ELb0ELb1ELb1ELb1ELb0ELb0ELb0ELb1ELb0ELb0EEENS1_21CollectiveEpilogueFwdINS6_IJSA_NS7_ILi512EEESA_EEES9_SC_SE_Li256ELb1ELb1ELb0ELb0EEENS1_36VarlenDynamicPersistentTileSchedulerILi64ELi64ELi256ELi128ELb0ELb1ELb1ELb1ELb0ELb1EEEEEEEEEvNT_6ParamsE)
        /*0224*/ 	.word	0x00000000


	//----- nvinfo : EIATTR_MIN_STACK_SIZE
	.align		4
.L_102:
        /*0228*/ 	.byte	0x04, 0x12
        /*022a*/ 	.short	(.L_104 - .L_103)
	.align		4
.L_103:
        /*022c*/ 	.word	index@(_ZN7cutlass13device_kernelIN5flash11enable_sm90INS1_16FlashAttnFwdSm90INS1_25CollectiveMainloopFwdSm90ILi2EN4cute5tupleIJNS5_1CILi1EEES8_S8_EEENS6_IJNS7_ILi64EEESA_SA_EEELi512ENS_10bfloat16_tEfNS_4arch4Sm90ELb0ELb1ELb0ELb1ELb1ELb0ELb1ELb0ELb0ELb1ELb0ELb0EEENS1_21CollectiveEpilogueFwdINS6_IJSA_NS7_ILi512EEESA_EEES9_SC_SE_Li256ELb1ELb1ELb0ELb0EEENS1_36VarlenDynamicPersistentTileSchedulerILi64ELi64ELi256ELi128ELb0ELb1ELb1ELb1ELb0ELb1EEEEEEEEEvNT_6ParamsE)
        /*0230*/ 	.word	0x00000000


	//----- nvinfo : EIATTR_MIN_STACK_SIZE
	.align		4
.L_104:
        /*0234*/ 	.byte	0x04, 0x12
        /*0236*/ 	.short	(.L_106 - .L_105)
	.align		4
.L_105:
        /*0238*/ 	.word	index@(_ZN7cutlass13device_kernelIN5flash11enable_sm90INS1_16FlashAttnFwdSm90INS1_25CollectiveMainloopFwdSm90ILi2EN4cute5tupleIJNS5_1CILi1EEES8_S8_EEENS6_IJNS7_ILi64EEESA_SA_EEELi512ENS_10bfloat16_tEfNS_4arch4Sm90ELb0ELb1ELb0ELb1ELb1ELb1ELb1ELb0ELb0ELb1ELb0ELb0EEENS1_21CollectiveEpilogueFwdINS6_IJSA_NS7_ILi512EEESA_EEES9_SC_SE_Li256ELb1ELb1ELb0ELb0EEENS1_36VarlenDynamicPersistentTileSchedulerILi64ELi64ELi256ELi128ELb0ELb1ELb1ELb1ELb0ELb1EEEEEEEEEvNT_6ParamsE)
        /*023c*/ 	.word	0x00000000


	//----- nvinfo : EIATTR_MIN_STACK_SIZE
	.align		4
.L_106:
        /*0240*/ 	.byte	0x04, 0x12
        /*0242*/ 	.short	(.L_108 - .L_107)
	.align		4
.L_107:
        /*0244*/ 	.word	index@(_ZN7cutlass13device_kernelIN5flash11enable_sm90INS1_16FlashAttnFwdSm90INS1_25CollectiveMainloopFwdSm90ILi2EN4cute5tupleIJNS5_1CILi1EEES8_S8_EEENS6_IJNS7_ILi64EEESA_SA_EEELi512ENS_10bfloat16_tEfNS_4arch4Sm90ELb1ELb0ELb0ELb0ELb1ELb0ELb0ELb0ELb0ELb1ELb0ELb0EEENS1_21CollectiveEpilogueFwdINS6_IJSA_NS7_ILi512EEESA_EEES9_SC_SE_Li256ELb0ELb1ELb0ELb0EEENS1_30DynamicPersistentTileSchedulerILi256ELi128ELb0ELb1ELb1EEEEEEEEEvNT_6ParamsE)
        /*0248*/ 	.word	0x00000000


	//----- nvinfo : EIATTR_MIN_STACK_SIZE
	.align		4
.L_108:
        /*024c*/ 	.byte	0x04, 0x12
        /*024e*/ 	.short	(.L_110 - .L_109)
	.align		4
.L_109:
        /*0250*/ 	.word	index@(_ZN7cutlass13device_kernelIN5flash11enable_sm90INS1_16FlashAttnFwdSm90INS1_25CollectiveMainloopFwdSm90ILi2EN4cute5tupleIJNS5_1CILi1EEES8_S8_EEENS6_IJNS7_ILi64EEESA_SA_EEELi512ENS_10bfloat16_tEfNS_4arch4Sm90ELb1ELb0ELb0ELb0ELb1ELb0ELb1ELb0ELb0ELb1ELb0ELb0EEENS1_21CollectiveEpilogueFwdINS6_IJSA_NS7_ILi512EEESA_EEES9_SC_SE_Li256ELb0ELb1ELb0ELb0EEENS1_30DynamicPersistentTileSchedulerILi256ELi128ELb0ELb1ELb1EEEEEEEEEvNT_6ParamsE)
        /*0254*/ 	.word	0x00000000


	//----- nvinfo : EIATTR_MIN_STACK_SIZE
	.align		4
.L_110:
        /*0258*/ 	.byte	0x04, 0x12
        /*025a*/ 	.short	(.L_112 - .L_111)
	.align		4
.L_111:
        /*025c*/ 	.word	index@(_ZN7cutlass13device_kernelIN5flash11enable_sm90INS1_16FlashAttnFwdSm90INS1_25CollectiveMainloopFwdSm90ILi2EN4cute5tupleIJNS5_1CILi1EEES8_S8_EEENS6_IJNS7_ILi64EEESA_SA_EEELi512ENS_10bfloat16_tEfNS_4arch4Sm90ELb1ELb0ELb0ELb1ELb1ELb0ELb0ELb0ELb0ELb1ELb0ELb0EEENS1_21CollectiveEpilogueFwdINS6_IJSA_NS7_ILi512EEESA_EEES9_SC_SE_Li256ELb1ELb1ELb0ELb0EEENS1_36VarlenDynamicPersistentTileSchedulerILi64ELi64ELi256ELi128ELb0ELb1ELb1ELb1ELb1ELb1EEEEEEEEEvNT_6ParamsE)
        /*0260*/ 	.word	0x00000000


	//----- nvinfo : EIATTR_MIN_STACK_SIZE
	.align		4
.L_112:
        /*0264*/ 	.byte	0x04, 0x12
        /*0266*/ 	.short	(.L_114 - .L_113)
	.align		4
.L_113:
        /*0268*/ 	.word	index@(_ZN7cutlass13device_kernelIN5flash11enable_sm90INS1_16FlashAttnFwdSm90INS1_25CollectiveMainloopFwdSm90ILi2EN4cute5tupleIJNS5_1CILi1EEES8_S8_EEENS6_IJNS7_ILi64EEESA_SA_EEELi512ENS_10bfloat16_tEfNS_4arch4Sm90ELb1ELb0ELb0ELb1ELb1ELb1ELb0ELb0ELb0ELb1ELb0ELb0EEENS1_21CollectiveEpilogueFwdINS6_IJSA_NS7_ILi512EEESA_EEES9_SC_SE_Li256ELb1ELb1ELb0ELb0EEENS1_36VarlenDynamicPersistentTileSchedulerILi64ELi64ELi256ELi128ELb0ELb1ELb1ELb1ELb1ELb1EEEEEEEEEvNT_6ParamsE)
        /*026c*/ 	.word	0x00000000


	//----- nvinfo : EIATTR_MIN_STACK_SIZE
	.align		4
.L_114:
        /*0270*/ 	.byte	0x04, 0x12
        /*0272*/ 	.short	(.L_116 - .L_115)
	.align		4
.L_115:
        /*0274*/ 	.word	index@(_ZN7cutlass13device_kernelIN5flash11enable_sm90INS1_16FlashAttnFwdSm90INS1_25CollectiveMainloopFwdSm90ILi2EN4cute5tupleIJNS5_1CILi1EEES8_S8_EEENS6_IJNS7_ILi64EEESA_SA_EEELi512ENS_10bfloat16_tEfNS_4arch4Sm90ELb1ELb0ELb0ELb1ELb1ELb0ELb1ELb0ELb0ELb1ELb0ELb0EEENS1_21CollectiveEpilogueFwdINS6_IJSA_NS7_ILi512EEESA_EEES9_SC_SE_Li256ELb1ELb1ELb0ELb0EEENS1_36VarlenDynamicPersistentTileSchedulerILi64ELi64ELi256ELi128ELb0ELb1ELb1ELb1ELb1ELb1EEEEEEEEEvNT_6ParamsE)
        /*0278*/ 	.word	0x00000000


	//----- nvinfo : EIATTR_MIN_STACK_SIZE
	.align		4
.L_116:
        /*027c*/ 	.byte	0x04, 0x12
        /*027e*/ 	.short	(.L_118 - .L_117)
	.align		4
.L_117:
        /*0280*/ 	.word	index@(_ZN7cutlass13device_kernelIN5flash11enable_sm90INS1_16FlashAttnFwdSm90INS1_25CollectiveMainloopFwdSm90ILi2EN4cute5tupleIJNS5_1CILi1EEES8_S8_EEENS6_IJNS7_ILi64EEESA_SA_EEELi512ENS_10bfloat16_tEfNS_4arch4Sm90ELb1ELb0ELb0ELb1ELb1ELb1ELb1ELb0ELb0ELb1ELb0ELb0EEENS1_21CollectiveEpilogueFwdINS6_IJSA_NS7_ILi512EEESA_EEES9_SC_SE_Li256ELb1ELb1ELb0ELb0EEENS1_36VarlenDynamicPersistentTileSchedulerILi64ELi64ELi256ELi128ELb0ELb1ELb1ELb1ELb1ELb1EEEEEEEEEvNT_6ParamsE)
        /*0284*/ 	.word	0x00000000
.L_118:


//--------------------- .nv.compat                --------------------------
	.section	.nv.compat,"",@"SHT_CUDA_COMPAT_INFO"
	.align	4
        /*0000*/ 	.byte	0x02, 0x09, 0x01, 0x00, 0x02, 0x02, 0x01, 0x00, 0x02, 0x05, 0x05, 0x00, 0x03, 0x07, 0x01, 0x01
        /*0010*/ 	.byte	0x02, 0x03, 0x00, 0x00, 0x02, 0x06, 0x01, 0x00, 0x04, 0x0b, 0x08, 0x00, 0x00, 0x00, 0x00, 0x00
        /*0020*/ 	.byte	0x00, 0x00, 0x00, 0x00


//--------------------- .nv.info._ZN7cutlass13device_kernelIN5flash11enable_sm90INS1_16FlashAttnFwdSm90INS1_25CollectiveMainloopFwdSm90ILi2EN4cute5tupleIJNS5_1CILi1EEES8_S8_EEENS6_IJNS7_ILi64EEESA_SA_EEELi512ENS_10bfloat16_tEfNS_4arch4Sm90ELb0ELb0ELb0ELb0ELb1ELb0ELb0ELb0ELb0ELb1ELb0ELb0EEENS1_21CollectiveEpilogueFwdINS6_IJSA_NS7_ILi512EEESA_EEES9_SC_SE_Li256ELb0ELb1ELb0ELb0EEENS1_29StaticPersistentTileSchedulerILb0EEEEEEEEEvNT_6ParamsE --------------------------
	.section	.nv.info._ZN7cutlass13device_kernelIN5flash11enable_sm90INS1_16FlashAttnFwdSm90INS1_25CollectiveMainloopFwdSm90ILi2EN4cute5tupleIJNS5_1CILi1EEES8_S8_EEENS6_IJNS7_ILi64EEESA_SA_EEELi512ENS_10bfloat16_tEfNS_4arch4Sm90ELb0ELb0ELb0ELb0ELb1ELb0ELb0ELb0ELb0ELb1ELb0ELb0EEENS1_21CollectiveEpilogueFwdINS6_IJSA_NS7_ILi512EEESA_EEES9_SC_SE_Li256ELb0ELb1ELb0ELb0EEENS1_29StaticPersistentTileSchedulerILb0EEEEEEEEEvNT_6ParamsE,"",@"SHT_CUDA_INFO"
	.sectionflags	@""
	.align	4


	//----- nvinfo : EIATTR_CUDA_API_VERSION
	.align		4
        /*0000*/ 	.byte	0x04, 0x37
        /*0002*/ 	.short	(.L_120 - .L_119)
.L_119:
        /*0004*/ 	.word	0x00000082


	//----- nvinfo : EIATTR_KPARAM_INFO
	.align		4
.L_120:
        /*0008*/ 	.byte	0x04, 0x17
        /*000a*/ 	.short	(.L_122 - .L_121)
.L_121:
        /*000c*/ 	.word	0x00000000
        /*0010*/ 	.short	0x0000
        /*0012*/ 	.short	0x0000
        /*0014*/ 	.byte	0x00, 0xf0, 0x01, 0x28


	//----- nvinfo : EIATTR_SPARSE_MMA_MASK
	.align		4
.L_122:
        /*0018*/ 	.byte	0x03, 0x50
        /*001a*/ 	.short	0x0000


	//----- nvinfo : EIATTR_MAXREG_COUNT
	.align		4
        /*001c*/ 	.byte	0x03, 0x1b
        /*001e*/ 	.short	0x00a8


	//----- nvinfo : EIATTR_MERCURY_ISA_VERSION
	.align		4
        /*0020*/ 	.byte	0x03, 0x5f
        /*0022*/ 	.short	0x0101


	//----- nvinfo : EIATTR_VRC_CTA_INIT_COUNT
	.align		4
        /*0024*/ 	.byte	0x02, 0x4a
	.zero		1
	.zero		1


	//----- nvinfo : EIATTR_EXIT_INSTR_OFFSETS
	.align		4
        /*0028*/ 	.byte	0x04, 0x1c
        /*002a*/ 	.short	(.L_124 - .L_123)


	//   ....[0]....
.L_123:
        /*002c*/ 	.word	0x00000010


	//----- nvinfo : EIATTR_MAX_THREADS
	.align		4
.L_124:
        /*0030*/ 	.byte	0x04, 0x05
        /*0032*/ 	.short	(.L_126 - .L_125)
.L_125:
        /*0034*/ 	.word	0x00000180
        /*0038*/ 	.word	0x00000001
        /*003c*/ 	.word	0x00000001


	//----- nvinfo : EIATTR_CBANK_PARAM_SIZE
	.align		4
.L_126:
        /*0040*/ 	.byte	0x03, 0x19
        /*0042*/ 	.short	0x0a00


	//----- nvinfo : EIATTR_PARAM_CBANK
	.align		4
        /*0044*/ 	.byte	0x04, 0x0a
        /*0046*/ 	.short	(.L_128 - .L_127)
	.align		4
.L_127:
        /*0048*/ 	.word	index@(.nv.constant0._ZN7cutlass13device_kernelIN5flash11enable_sm90INS1_16FlashAttnFwdSm90INS1_25CollectiveMainloopFwdSm90ILi2EN4cute5tupleIJNS5_1CILi1EEES8_S8_EEENS6_IJNS7_ILi64EEESA_SA_EEELi512ENS_10bfloat16_tEfNS_4arch4Sm90ELb0ELb0ELb0ELb0ELb1ELb0ELb0ELb0ELb0ELb1ELb0ELb0EEENS1_21CollectiveEpilogueFwdINS6_IJSA_NS7_ILi512EEESA_EEES9_SC_SE_Li256ELb0ELb1ELb0ELb0EEENS1_29StaticPersistentTileSchedulerILb0EEEEEEEEEvNT_6ParamsE)
        /*004c*/ 	.short	0x0380
        /*004e*/ 	.short	0x0a00


	//----- nvinfo : EIATTR_SW_WAR
	.align		4
.L_128:
        /*0050*/ 	.byte	0x04, 0x36
        /*0052*/ 	.short	(.L_130 - .L_129)
.L_129:
        /*0054*/ 	.word	0x00000008
.L_130:


//--------------------- .nv.info._ZN7cutlass13device_kernelIN5flash11enable_sm90INS1_16FlashAttnFwdSm90INS1_25CollectiveMainloopFwdSm90ILi2EN4cute5tupleIJNS5_1CILi1EEES8_S8_EEENS6_IJNS7_ILi64EEESA_SA_EEELi512ENS_10bfloat16_tEfNS_4arch4Sm90ELb0ELb0ELb0ELb0ELb1ELb0ELb1ELb0ELb0ELb1ELb0ELb0EEENS1_21CollectiveEpilogueFwdINS6_IJSA_NS7_ILi512EEESA_EEES9_SC_SE_Li256ELb0ELb1ELb0ELb0EEENS1_29StaticPersistentTileSchedulerILb0EEEEEEEEEvNT_6ParamsE --------------------------
	.section	.nv.info._ZN7cutlass13device_kernelIN5flash11enable_sm90INS1_16FlashAttnFwdSm90INS1_25CollectiveMainloopFwdSm90ILi2EN4cute5tupleIJNS5_1CILi1EEES8_S8_EEENS6_IJNS7_ILi64EEESA_SA_EEELi512ENS_10bfloat16_tEfNS_4arch4Sm90ELb0ELb0ELb0ELb0ELb1ELb0ELb1ELb0ELb0ELb1ELb0ELb0EEENS1_21CollectiveEpilogueFwdINS6_IJSA_NS7_ILi512EEESA_EEES9_SC_SE_Li256ELb0ELb1ELb0ELb0EEENS1_29StaticPersistentTileSchedulerILb0EEEEEEEEEvNT_6ParamsE,"",@"SHT_CUDA_INFO"
	.sectionflags	@""
	.align	4


	//----- nvinfo : EIATTR_CUDA_API_VERSION
	.align		4
        /*0000*/ 	.byte	0x04, 0x37
        /*0002*/ 	.short	(.L_132 - .L_131)
.L_131:
        /*0004*/ 	.word	0x00000082


	//----- nvinfo : EIATTR_KPARAM_INFO
	.align		4
.L_132:
        /*0008*/ 	.byte	0x04, 0x17
        /*000a*/ 	.short	(.L_134 - .L_133)
.L_133:
        /*000c*/ 	.word	0x00000000
        /*0010*/ 	.short	0x0000
        /*0012*/ 	.short	0x0000
        /*0014*/ 	.byte	0x00, 0xf0, 0x01, 0x2c


	//----- nvinfo : EIATTR_SPARSE_MMA_MASK
	.align		4
.L_134:
        /*0018*/ 	.byte	0x03, 0x50
        /*001a*/ 	.short	0x0000


	//----- nvinfo : EIATTR_MAXREG_COUNT
	.align		4
        /*001c*/ 	.byte	0x03, 0x1b
        /*001e*/ 	.short	0x00a8


	//----- nvinfo : EIATTR_MERCURY_ISA_VERSION
	.align		4
        /*0020*/ 	.byte	0x03, 0x5f
        /*0022*/ 	.short	0x0101


	//----- nvinfo : EIATTR_VRC_CTA_INIT_COUNT
	.align		4
        /*0024*/ 	.byte	0x02, 0x4a
	.zero		1
	.zero		1


	//----- nvinfo : EIATTR_EXIT_INSTR_OFFSETS
	.align		4
        /*0028*/ 	.byte	0x04, 0x1c
        /*002a*/ 	.short	(.L_136 - .L_135)


	//   ....[0]....
.L_135:
        /*002c*/ 	.word	0x00000010


	//----- nvinfo : EIATTR_MAX_THREADS
	.align		4
.L_136:
        /*0030*/ 	.byte	0x04, 0x05
        /*0032*/ 	.short	(.L_138 - .L_137)
.L_137:
        /*0034*/ 	.word	0x00000180
        /*0038*/ 	.word	0x00000001
        /*003c*/ 	.word	0x00000001


	//----- nvinfo : EIATTR_CBANK_PARAM_SIZE
	.align		4
.L_138:
        /*0040*/ 	.byte	0x03, 0x19
        /*0042*/ 	.short	0x0b00


	//----- nvinfo : EIATTR_PARAM_CBANK
	.align		4
        /*0044*/ 	.byte	0x04, 0x0a
        /*0046*/ 	.short	(.L_140 - .L_139)
	.align		4
.L_139:
        /*0048*/ 	.word	index@(.nv.constant0._ZN7cutlass13device_kernelIN5flash11enable_sm90INS1_16FlashAttnFwdSm90INS1_25CollectiveMainloopFwdSm90ILi2EN4cute5tupleIJNS5_1CILi1EEES8_S8_EEENS6_IJNS7_ILi64EEESA_SA_EEELi512ENS_10bfloat16_tEfNS_4arch4Sm90ELb0ELb0ELb0ELb0ELb1ELb0ELb1ELb0ELb0ELb1ELb0ELb0EEENS1_21CollectiveEpilogueFwdINS6_IJSA_NS7_ILi512EEESA_EEES9_SC_SE_Li256ELb0ELb1ELb0ELb0EEENS1_29StaticPersistentTileSchedulerILb0EEEEEEEEEvNT_6ParamsE)
        /*004c*/ 	.short	0x0380
        /*004e*/ 	.short	0x0b00


	//----- nvinfo : EIATTR_SW_WAR
	.align		4
.L_140:
        /*0050*/ 	.byte	0x04, 0x36
        /*0052*/ 	.short	(.L_142 - .L_141)
.L_141:
        /*0054*/ 	.word	0x00000008
.L_142:


//--------------------- .nv.info._ZN7cutlass13device_kernelIN5flash11enable_sm90INS1_16FlashAttnFwdSm90INS1_25CollectiveMainloopFwdSm90ILi2EN4cute5tupleIJNS5_1CILi1EEES8_S8_EEENS6_IJNS7_ILi64EEESA_SA_EEELi512ENS_10bfloat16_tEfNS_4arch4Sm90ELb0ELb0ELb0ELb1ELb1ELb0ELb0ELb0ELb0ELb1ELb0ELb0EEENS1_21CollectiveEpilogueFwdINS6_IJSA_NS7_ILi512EEESA_EEES9_SC_SE_Li256ELb1ELb1ELb0ELb0EEENS1_36VarlenDynamicPersistentTileSchedulerILi64ELi64ELi256ELi128ELb0ELb1ELb1ELb0ELb1ELb1EEEEEEEEEvNT_6ParamsE --------------------------
	.section	.nv.info._ZN7cutlass13device_kernelIN5flash11enable_sm90INS1_16FlashAttnFwdSm90INS1_25CollectiveMainloopFwdSm90ILi2EN4cute5tupleIJNS5_1CILi1EEES8_S8_EEENS6_IJNS7_ILi64EEESA_SA_EEELi512ENS_10bfloat16_tEfNS_4arch4Sm90ELb0ELb0ELb0ELb1ELb1ELb0ELb0ELb0ELb0ELb1ELb0ELb0EEENS1_21CollectiveEpilogueFwdINS6_IJSA_NS7_ILi512EEESA_EEES9_SC_SE_Li256ELb1ELb1ELb0ELb0EEENS1_36VarlenDynamicPersistentTileSchedulerILi64ELi64ELi256ELi128ELb0ELb1ELb1ELb0ELb1ELb1EEEEEEEEEvNT_6ParamsE,"",@"SHT_CUDA_INFO"
	.sectionflags	@""
	.align	4


	//----- nvinfo : EIATTR_CUDA_API_VERSION
	.align		4
        /*0000*/ 	.byte	0x04, 0x37
        /*0002*/ 	.short	(.L_144 - .L_143)
.L_143:
        /*0004*/ 	.word	0x00000082


	//----- nvinfo : EIATTR_KPARAM_INFO
	.align		4
.L_144:
        /*0008*/ 	.byte	0x04, 0x17
        /*000a*/ 	.short	(.L_146 - .L_145)
.L_145:
        /*000c*/ 	.word	0x00000000
        /*0010*/ 	.short	0x0000
        /*0012*/ 	.short	0x0000
        /*0014*/ 	.byte	0x00, 0xf0, 0x01, 0x2a


	//----- nvinfo : EIATTR_SPARSE_MMA_MASK
	.align		4
.L_146:
        /*0018*/ 	.byte	0x03, 0x50
        /*001a*/ 	.short	0x0000


	//----- nvinfo : EIATTR_MAXREG_COUNT
	.align		4
        /*001c*/ 	.byte	0x03, 0x1b
        /*001e*/ 	.short	0x00a8


	//----- nvinfo : EIATTR_MERCURY_ISA_VERSION
	.align		4
        /*0020*/ 	.byte	0x03, 0x5f
        /*0022*/ 	.short	0x0101


	//----- nvinfo : EIATTR_VRC_CTA_INIT_COUNT
	.align		4
        /*0024*/ 	.byte	0x02, 0x4a
	.zero		1
	.zero		1


	//----- nvinfo : EIATTR_EXIT_INSTR_OFFSETS
	.align		4
        /*0028*/ 	.byte	0x04, 0x1c
        /*002a*/ 	.short	(.L_148 - .L_147)


	//   ....[0]....
.L_147:
        /*002c*/ 	.word	0x00000010


	//----- nvinfo : EIATTR_MAX_THREADS
	.align		4
.L_148:
        /*0030*/ 	.byte	0x04, 0x05
        /*0032*/ 	.short	(.L_150 - .L_149)
.L_149:
        /*0034*/ 	.word	0x00000180
        /*0038*/ 	.word	0x00000001
        /*003c*/ 	.word	0x00000001


	//----- nvinfo : EIATTR_CBANK_PARAM_SIZE
	.align		4
.L_150:
        /*0040*/ 	.byte	0x03, 0x19
        /*0042*/ 	.short	0x0a80


	//----- nvinfo : EIATTR_PARAM_CBANK
	.align		4
        /*0044*/ 	.byte	0x04, 0x0a
        /*0046*/ 	.short	(.L_152 - .L_151)
	.align		4
.L_151:
        /*0048*/ 	.word	index@(.nv.constant0._ZN7cutlass13device_kernelIN5flash11enable_sm90INS1_16FlashAttnFwdSm90INS1_25CollectiveMainloopFwdSm90ILi2EN4cute5tupleIJNS5_1CILi1EEES8_S8_EEENS6_IJNS7_ILi64EEESA_SA_EEELi512ENS_10bfloat16_tEfNS_4arch4Sm90ELb0ELb0ELb0ELb1ELb1ELb0ELb0ELb0ELb0ELb1ELb0ELb0EEENS1_21CollectiveEpilogueFwdINS6_IJSA_NS7_ILi512EEESA_EEES9_SC_SE_Li256ELb1ELb1ELb0ELb0EEENS1_36VarlenDynamicPersistentTileSchedulerILi64ELi64ELi256ELi128ELb0ELb1ELb1ELb0ELb1ELb1EEEEEEEEEvNT_6ParamsE)
        /*004c*/ 	.short	0x0380
        /*004e*/ 	.short	0x0a80


	//----- nvinfo : EIATTR_SW_WAR
	.align		4
.L_152:
        /*0050*/ 	.byte	0x04, 0x36
        /*0052*/ 	.short	(.L_154 - .L_153)
.L_153:
        /*0054*/ 	.word	0x00000008
.L_154:


//--------------------- .nv.info._ZN7cutlass13device_kernelIN5flash11enable_sm90INS1_16FlashAttnFwdSm90INS1_25CollectiveMainloopFwdSm90ILi2EN4cute5tupleIJNS5_1CILi1EEES8_S8_EEENS6_IJNS7_ILi64EEESA_SA_EEELi512ENS_10bfloat16_tEfNS_4arch4Sm90ELb0ELb0ELb0ELb1ELb1ELb1ELb0ELb0ELb0ELb1ELb0ELb0EEENS1_21CollectiveEpilogueFwdINS6_IJSA_NS7_ILi512EEESA_EEES9_SC_SE_Li256ELb1ELb1ELb0ELb0EEENS1_36VarlenDynamicPersistentTileSchedulerILi64ELi64ELi256ELi128ELb0ELb1ELb1ELb0ELb1ELb1EEEEEEEEEvNT_6ParamsE --------------------------
	.section	.nv.info._ZN7cutlass13device_kernelIN5flash11enable_sm90INS1_16FlashAttnFwdSm90INS1_25CollectiveMainloopFwdSm90ILi2EN4cute5tupleIJNS5_1CILi1EEES8_S8_EEENS6_IJNS7_ILi64EEESA_SA_EEELi512ENS_10bfloat16_tEfNS_4arch4Sm90ELb0ELb0ELb0ELb1ELb1ELb1ELb0ELb0ELb0ELb1ELb0ELb0EEENS1_21CollectiveEpilogueFwdINS6_IJSA_NS7_ILi512EEESA_EEES9_SC_SE_Li256ELb1ELb1ELb0ELb0EEENS1_36VarlenDynamicPersistentTileSchedulerILi64ELi64ELi256ELi128ELb0ELb1ELb1ELb0ELb1ELb1EEEEEEEEEvNT_6ParamsE,"",@"SHT_CUDA_INFO"
	.sectionflags	@""
	.align	4


	//----- nvinfo : EIATTR_CUDA_API_VERSION
	.align		4
        /*0000*/ 	.byte	0x04, 0x37
        /*0002*/ 	.short	(.L_156 - .L_155)
.L_155:
        /*0004*/ 	.word	0x00000082


	//----- nvinfo : EIATTR_KPARAM_INFO
	.align		4
.L_156:
        /*0008*/ 	.byte	0x04, 0x17
        /*000a*/ 	.short	(.L_158 - .L_157)
.L_157:
        /*000c*/ 	.word	0x00000000
        /*0010*/ 	.short	0x0000
        /*0012*/ 	.short	0x0000
        /*0014*/ 	.byte	0x00, 0xf0, 0x01, 0x2a


	//----- nvinfo : EIATTR_SPARSE_MMA_MASK
	.align		4
.L_158:
        /*0018*/ 	.byte	0x03, 0x50
        /*001a*/ 	.short	0x0000


	//----- nvinfo : EIATTR_MAXREG_COUNT
	.align		4
        /*001c*/ 	.byte	0x03, 0x1b
        /*001e*/ 	.short	0x00a8


	//----- nvinfo : EIATTR_MERCURY_ISA_VERSION
	.align		4
        /*0020*/ 	.byte	0x03, 0x5f
        /*0022*/ 	.short	0x0101


	//----- nvinfo : EIATTR_VRC_CTA_INIT_COUNT
	.align		4
        /*0024*/ 	.byte	0x02, 0x4a
	.zero		1
	.zero		1


	//----- nvinfo : EIATTR_EXIT_INSTR_OFFSETS
	.align		4
        /*0028*/ 	.byte	0x04, 0x1c
        /*002a*/ 	.short	(.L_160 - .L_159)


	//   ....[0]....
.L_159:
        /*002c*/ 	.word	0x00000010


	//----- nvinfo : EIATTR_MAX_THREADS
	.align		4
.L_160:
        /*0030*/ 	.byte	0x04, 0x05
        /*0032*/ 	.short	(.L_162 - .L_161)
.L_161:
        /*0034*/ 	.word	0x00000180
        /*0038*/ 	.word	0x00000001
        /*003c*/ 	.word	0x00000001


	//----- nvinfo : EIATTR_CBANK_PARAM_SIZE
	.align		4
.L_162:
        /*0040*/ 	.byte	0x03, 0x19
        /*0042*/ 	.short	0x0a80


	//----- nvinfo : EIATTR_PARAM_CBANK
	.align		4
        /*0044*/ 	.byte	0x04, 0x0a
        /*0046*/ 	.short	(.L_164 - .L_163)
	.align		4
.L_163:
        /*0048*/ 	.word	index@(.nv.constant0._ZN7cutlass13device_kernelIN5flash11enable_sm90INS1_16FlashAttnFwdSm90INS1_25CollectiveMainloopFwdSm90ILi2EN4cute5tupleIJNS5_1CILi1EEES8_S8_EEENS6_IJNS7_ILi64EEESA_SA_EEELi512ENS_10bfloat16_tEfNS_4arch4Sm90ELb0ELb0ELb0ELb1ELb1ELb1ELb0ELb0ELb0ELb1ELb0ELb0EEENS1_21CollectiveEpilogueFwdINS6_IJSA_NS7_ILi512EEESA_EEES9_SC_SE_Li256ELb1ELb1ELb0ELb0EEENS1_36VarlenDynamicPersistentTileSchedulerILi64ELi64ELi256ELi128ELb0ELb1ELb1ELb0ELb1ELb1EEEEEEEEEvNT_6ParamsE)
        /*004c*/ 	.short	0x0380
        /*004e*/ 	.short	0x0a80


	//----- nvinfo : EIATTR_SW_WAR
	.align		4
.L_164:
        /*0050*/ 	.byte	0x04, 0x36
        /*0052*/ 	.short	(.L_166 - .L_165)
.L_165:
        /*0054*/ 	.word	0x00000008
.L_166:


//--------------------- .nv.info._ZN7cutlass13device_kernelIN5flash11enable_sm90INS1_16FlashAttnFwdSm90INS1_25CollectiveMainloopFwdSm90ILi2EN4cute5tupleIJNS5_1CILi1EEES8_S8_EEENS6_IJNS7_ILi64EEESA_SA_EEELi512ENS_10bfloat16_tEfNS_4arch4Sm90ELb0ELb0ELb0ELb1ELb1ELb0ELb1ELb0ELb0ELb1ELb0ELb0EEENS1_21CollectiveEpilogueFwdINS6_IJSA_NS7_ILi512EEESA_EEES9_SC_SE_Li256ELb1ELb1ELb0ELb0EEENS1_36VarlenDynamicPersistentTileSchedulerILi64ELi64ELi256ELi128ELb0ELb1ELb1ELb0ELb1ELb1EEEEEEEEEvNT_6ParamsE --------------------------
	.section	.nv.info._ZN7cutlass13device_kernelIN5flash11enable_sm90INS1_16FlashAttnFwdSm90INS1_25CollectiveMainloopFwdSm90ILi2EN4cute5tupleIJNS5_1CILi1EEES8_S8_EEENS6_IJNS7_ILi64EEESA_SA_EEELi512ENS_10bfloat16_tEfNS_4arch4Sm90ELb0ELb0ELb0ELb1ELb1ELb0ELb1ELb0ELb0ELb1ELb0ELb0EEENS1_21CollectiveEpilogueFwdINS6_IJSA_NS7_ILi512EEESA_EEES9_SC_SE_Li256ELb1ELb1ELb0ELb0EEENS1_36VarlenDynamicPersistentTileSchedulerILi64ELi64ELi256ELi128ELb0ELb1ELb1ELb0ELb1ELb1EEEEEEEEEvNT_6ParamsE,"",@"SHT_CUDA_INFO"
	.sectionflags	@""
	.align	4


	//----- nvinfo : EIATTR_CUDA_API_VERSION
	.align		4
        /*0000*/ 	.byte	0x04, 0x37
        /*0002*/ 	.short	(.L_168 - .L_167)
.L_167:
        /*0004*/ 	.word	0x00000082


	//----- nvinfo : EIATTR_KPARAM_INFO
	.align		4
.L_168:
        /*0008*/ 	.byte	0x04, 0x17
        /*000a*/ 	.short	(.L_170 - .L_169)
.L_169:
        /*000c*/ 	.word	0x00000000
        /*0010*/ 	.short	0x0000
        /*0012*/ 	.short	0x0000
        /*0014*/ 	.byte	0x00, 0xf0, 0x01, 0x2e


	//----- nvinfo : EIATTR_SPARSE_MMA_MASK
	.align		4
.L_170:
        /*0018*/ 	.byte	0x03, 0x50
        /*001a*/ 	.short	0x0000


	//----- nvinfo : EIATTR_MAXREG_COUNT
	.align		4
        /*001c*/ 	.byte	0x03, 0x1b
        /*001e*/ 	.short	0x00a8


	//----- nvinfo : EIATTR_MERCURY_ISA_VERSION
	.align		4
        /*0020*/ 	.byte	0x03, 0x5f
        /*0022*/ 	.short	0x0101


	//----- nvinfo : EIATTR_VRC_CTA_INIT_COUNT
	.align		4
        /*0024*/ 	.byte	0x02, 0x4a
	.zero		1
	.zero		1


	//----- nvinfo : EIATTR_EXIT_INSTR_OFFSETS
	.align		4
        /*0028*/ 	.byte	0x04, 0x1c
        /*002a*/ 	.short	(.L_172 - .L_171)


	//   ....[0]....
.L_171:
        /*002c*/ 	.word	0x00000010


	//----- nvinfo : EIATTR_MAX_THREADS
	.align		4
.L_172:
        /*0030*/ 	.byte	0x04, 0x05
        /*0032*/ 	.short	(.L_174 - .L_173)
.L_173:
        /*0034*/ 	.word	0x00000180
        /*0038*/ 	.word	0x00000001
        /*003c*/ 	.word	0x00000001


	//----- nvinfo : EIATTR_CBANK_PARAM_SIZE
	.align		4
.L_174:
        /*0040*/ 	.byte	0x03, 0x19
        /*0042*/ 	.short	0x0b80


	//----- nvinfo : EIATTR_PARAM_CBANK
	.align		4
        /*0044*/ 	.byte	0x04, 0x0a
        /*0046*/ 	.short	(.L_176 - .L_175)
	.align		4
.L_175:
        /*0048*/ 	.word	index@(.nv.constant0._ZN7cutlass13device_kernelIN5flash11enable_sm90INS1_16FlashAttnFwdSm90INS1_25CollectiveMainloopFwdSm90ILi2EN4cute5tupleIJNS5_1CILi1EEES8_S8_EEENS6_IJNS7_ILi64EEESA_SA_EEELi512ENS_10bfloat16_tEfNS_4arch4Sm90ELb0ELb0ELb0ELb1ELb1ELb0ELb1ELb0ELb0ELb1ELb0ELb0EEENS1_21CollectiveEpilogueFwdINS6_IJSA_NS7_ILi512EEESA_EEES9_SC_SE_Li256ELb1ELb1ELb0ELb0EEENS1_36VarlenDynamicPersistentTileSchedulerILi64ELi64ELi256ELi128ELb0ELb1ELb1ELb0ELb1ELb1EEEEEEEEEvNT_6ParamsE)
        /*004c*/ 	.short	0x0380
        /*004e*/ 	.short	0x0b80


	//----- nvinfo : EIATTR_SW_WAR
	.align		4
.L_176:
        /*0050*/ 	.byte	0x04, 0x36
        /*0052*/ 	.short	(.L_178 - .L_177)
.L_177:
        /*0054*/ 	.word	0x00000008
.L_178:


//--------------------- .nv.info._ZN7cutlass13device_kernelIN5flash11enable_sm90INS1_16FlashAttnFwdSm90INS1_25CollectiveMainloopFwdSm90ILi2EN4cute5tupleIJNS5_1CILi1EEES8_S8_EEENS6_IJNS7_ILi64EEESA_SA_EEELi512ENS_10bfloat16_tEfNS_4arch4Sm90ELb0ELb0ELb0ELb1ELb1ELb1ELb1ELb0ELb0ELb1ELb0ELb0EEENS1_21CollectiveEpilogueFwdINS6_IJSA_NS7_ILi512EEESA_EEES9_SC_SE_Li256ELb1ELb1ELb0ELb0EEENS1_36VarlenDynamicPersistentTileSchedulerILi64ELi64ELi256ELi128ELb0ELb1ELb1ELb0ELb1ELb1EEEEEEEEEvNT_6ParamsE --------------------------
	.section	.nv.info._ZN7cutlass13device_kernelIN5flash11enable_sm90INS1_16FlashAttnFwdSm90INS1_25CollectiveMainloopFwdSm90ILi2EN4cute5tupleIJNS5_1CILi1EEES8_S8_EEENS6_IJNS7_ILi64EEESA_SA_EEELi512ENS_10bfloat16_tEfNS_4arch4Sm90ELb0ELb0ELb0ELb1ELb1ELb1ELb1ELb0ELb0ELb1ELb0ELb0EEENS1_21CollectiveEpilogueFwdINS6_IJSA_NS7_ILi512EEESA_EEES9_SC_SE_Li256ELb1ELb1ELb0ELb0EEENS1_36VarlenDynamicPersistentTileSchedulerILi64ELi64ELi256ELi128ELb0ELb1ELb1ELb0ELb1ELb1EEEEEEEEEvNT_6ParamsE,"",@"SHT_CUDA_INFO"
	.sectionflags	@""
	.align	4


	//----- nvinfo : EIATTR_CUDA_API_VERSION
	.align		4
        /*0000*/ 	.byte	0x04, 0x37
        /*0002*/ 	.short	(.L_180 - .L_179)
.L_179:
        /*0004*/ 	.word	0x00000082


	//----- nvinfo : EIATTR_KPARAM_INFO
	.align		4
.L_180:
        /*0008*/ 	.byte	0x04, 0x17
        /*000a*/ 	.short	(.L_182 - .L_181)
.L_181:
        /*000c*/ 	.word	0x00000000
        /*0010*/ 	.short	0x0000
        /*0012*/ 	.short	0x0000
        /*0014*/ 	.byte	0x00, 0xf0, 0x01, 0x2e


	//----- nvinfo : EIATTR_SPARSE_MMA_MASK
	.align		4
.L_182:
        /*0018*/ 	.byte	0x03, 0x50
        /*001a*/ 	.short	0x0000


	//----- nvinfo : EIATTR_MAXREG_COUNT
	.align		4
        /*001c*/ 	.byte	0x03, 0x1b
        /*001e*/ 	.short	0x00a8


	//----- nvinfo : EIATTR_MERCURY_ISA_VERSION
	.align		4
        /*0020*/ 	.byte	0x03, 0x5f
        /*0022*/ 	.short	0x0101


	//----- nvinfo : EIATTR_VRC_CTA_INIT_COUNT
	.align		4
        /*0024*/ 	.byte	0x02, 0x4a
	.zero		1
	.zero		1


	//----- nvinfo : EIATTR_EXIT_INSTR_OFFSETS
	.align		4
        /*0028*/ 	.byte	0x04, 0x1c
        /*002a*/ 	.short	(.L_184 - .L_183)


	//   ....[0]....
.L_183:
        /*002c*/ 	.word	0x00000010


	//----- nvinfo : EIATTR_MAX_THREADS
	.align		4
.L_184:
        /*0030*/ 	.byte	0x04, 0x05
        /*0032*/ 	.short	(.L_186 - .L_185)
.L_185:
        /*0034*/ 	.word	0x00000180
        /*0038*/ 	.word	0x00000001
        /*003c*/ 	.word	0x00000001


	//----- nvinfo : EIATTR_CBANK_PARAM_SIZE
	.align		4
.L_186:
        /*0040*/ 	.byte	0x03, 0x19
        /*0042*/ 	.short	0x0b80


	//----- nvinfo : EIATTR_PARAM_CBANK
	.align		4
        /*0044*/ 	.byte	0x04, 0x0a
        /*0046*/ 	.short	(.L_188 - .L_187)
	.align		4
.L_187:
        /*0048*/ 	.word	index@(.nv.constant0._ZN7cutlass13device_kernelIN5flash11enable_sm90INS1_16FlashAttnFwdSm90INS1_25CollectiveMainloopFwdSm90ILi2EN4cute5tupleIJNS5_1CILi1EEES8_S8_EEENS6_IJNS7_ILi64EEESA_SA_EEELi512ENS_10bfloat16_tEfNS_4arch4Sm90ELb0ELb0ELb0ELb1ELb1ELb1ELb1ELb0ELb0ELb1ELb0ELb0EEENS1_21CollectiveEpilogueFwdINS6_IJSA_NS7_ILi512EEESA_EEES9_SC_SE_Li256ELb1ELb1ELb0ELb0EEENS1_36VarlenDynamicPersistentTileSchedulerILi64ELi64ELi256ELi128ELb0ELb1ELb1ELb0ELb1ELb1EEEEEEEEEvNT_6ParamsE)
        /*004c*/ 	.short	0x0380
        /*004e*/ 	.short	0x0b80


	//----- nvinfo : EIATTR_SW_WAR
	.align		4
.L_188:
        /*0050*/ 	.byte	0x04, 0x36
        /*0052*/ 	.short	(.L_190 - .L_189)
.L_189:
        /*0054*/ 	.word	0x00000008
.L_190:


//--------------------- .nv.info._ZN7cutlass13device_kernelIN5flash11enable_sm90INS1_16FlashAttnFwdSm90INS1_25CollectiveMainloopFwdSm90ILi2EN4cute5tupleIJNS5_1CILi1EEES8_S8_EEENS6_IJNS7_ILi64EEESA_SA_EEELi512ENS_10bfloat16_tEfNS_4arch4Sm90ELb0ELb1ELb0ELb0ELb1ELb0ELb0ELb0ELb0ELb1ELb0ELb0EEENS1_21CollectiveEpilogueFwdINS6_IJSA_NS7_ILi512EEESA_EEES9_SC_SE_Li256ELb0ELb1ELb0ELb0EEENS1_30DynamicPersistentTileSchedulerILi256ELi128ELb0ELb1ELb1EEEEEEEEEvNT_6ParamsE --------------------------
	.section	.nv.info._ZN7cutlass13device_kernelIN5flash11enable_sm90INS1_16FlashAttnFwdSm90INS1_25CollectiveMainloopFwdSm90ILi2EN4cute5tupleIJNS5_1CILi1EEES8_S8_EEENS6_IJNS7_ILi64EEESA_SA_EEELi512ENS_10bfloat16_tEfNS_4arch4Sm90ELb0ELb1ELb0ELb0ELb1ELb0ELb0ELb0ELb0ELb1ELb0ELb0EEENS1_21CollectiveEpilogueFwdINS6_IJSA_NS7_ILi512EEESA_EEES9_SC_SE_Li256ELb0ELb1ELb0ELb0EEENS1_30DynamicPersistentTileSchedulerILi256ELi128ELb0ELb1ELb1EEEEEEEEEvNT_6ParamsE,"",@"SHT_CUDA_INFO"
	.sectionflags	@""
	.align	4


	//----- nvinfo : EIATTR_CUDA_API_VERSION
	.align		4
        /*0000*/ 	.byte	0x04, 0x37
        /*0002*/ 	.short	(.L_192 - .L_191)
.L_191:
        /*0004*/ 	.word	0x00000082


	//----- nvinfo : EIATTR_KPARAM_INFO
	.align		4
.L_192:
        /*0008*/ 	.byte	0x04, 0x17
        /*000a*/ 	.short	(.L_194 - .L_193)
.L_193:
        /*000c*/ 	.word	0x00000000
        /*0010*/ 	.short	0x0000
        /*0012*/ 	.short	0x0000
        /*0014*/ 	.byte	0x00, 0xf0, 0x01, 0x2a


	//----- nvinfo : EIATTR_SPARSE_MMA_MASK
	.align		4
.L_194:
        /*0018*/ 	.byte	0x03, 0x50
        /*001a*/ 	.short	0x0000


	//----- nvinfo : EIATTR_MAXREG_COUNT
	.align		4
        /*001c*/ 	.byte	0x03, 0x1b
        /*001e*/ 	.short	0x00a8


	//----- nvinfo : EIATTR_MERCURY_ISA_VERSION
	.align		4
        /*0020*/ 	.byte	0x03, 0x5f
        /*0022*/ 	.short	0x0101


	//----- nvinfo : EIATTR_VRC_CTA_INIT_COUNT
	.align		4
        /*0024*/ 	.byte	0x02, 0x4a
	.zero		1
	.zero		1


	//----- nvinfo : EIATTR_EXIT_INSTR_OFFSETS
	.align		4
        /*0028*/ 	.byte	0x04, 0x1c
        /*002a*/ 	.short	(.L_196 - .L_195)


	//   ....[0]....
.L_195:
        /*002c*/ 	.word	0x00000010


	//----- nvinfo : EIATTR_MAX_THREADS
	.align		4
.L_196:
        /*0030*/ 	.byte	0x04, 0x05
        /*0032*/ 	.short	(.L_198 - .L_197)
.L_197:
        /*0034*/ 	.word	0x00000180
        /*0038*/ 	.word	0x00000001
        /*003c*/ 	.word	0x00000001


	//----- nvinfo : EIATTR_CBANK_PARAM_SIZE
	.align		4
.L_198:
        /*0040*/ 	.byte	0x03, 0x19
        /*0042*/ 	.short	0x0a80


	//----- nvinfo : EIATTR_PARAM_CBANK
	.align		4
        /*0044*/ 	.byte	0x04, 0x0a
        /*0046*/ 	.short	(.L_200 - .L_199)
	.align		4
.L_199:
        /*0048*/ 	.word	index@(.nv.constant0._ZN7cutlass13device_kernelIN5flash11enable_sm90INS1_16FlashAttnFwdSm90INS1_25CollectiveMainloopFwdSm90ILi2EN4cute5tupleIJNS5_1CILi1EEES8_S8_EEENS6_IJNS7_ILi64EEESA_SA_EEELi512ENS_10bfloat16_tEfNS_4arch4Sm90ELb0ELb1ELb0ELb0ELb1ELb0ELb0ELb0ELb0ELb1ELb0ELb0EEENS1_21CollectiveEpilogueFwdINS6_IJSA_NS7_ILi512EEESA_EEES9_SC_SE_Li256ELb0ELb1ELb0ELb0EEENS1_30DynamicPersistentTileSchedulerILi256ELi128ELb0ELb1ELb1EEEEEEEEEvNT_6ParamsE)
        /*004c*/ 	.short	0x0380
        /*004e*/ 	.short	0x0a80


	//----- nvinfo : EIATTR_SW_WAR
	.align		4
.L_200:
        /*0050*/ 	.byte	0x04, 0x36
        /*0052*/ 	.short	(.L_202 - .L_201)
.L_201:
        /*0054*/ 	.word	0x00000008
.L_202:


//--------------------- .nv.info._ZN7cutlass13device_kernelIN5flash11enable_sm90INS1_16FlashAttnFwdSm90INS1_25CollectiveMainloopFwdSm90ILi2EN4cute5tupleIJNS5_1CILi1EEES8_S8_EEENS6_IJNS7_ILi64EEESA_SA_EEELi512ENS_10bfloat16_tEfNS_4arch4Sm90ELb0ELb1ELb0ELb0ELb1ELb0ELb1ELb0ELb0ELb1ELb0ELb0EEENS1_21CollectiveEpilogueFwdINS6_IJSA_NS7_ILi512EEESA_EEES9_SC_SE_Li256ELb0ELb1ELb0ELb0EEENS1_30DynamicPersistentTileSchedulerILi256ELi128ELb0ELb1ELb1EEEEEEEEEvNT_6ParamsE --------------------------
	.section	.nv.info._ZN7cutlass13device_kernelIN5flash11enable_sm90INS1_16FlashAttnFwdSm90INS1_25CollectiveMainloopFwdSm90ILi2EN4cute5tupleIJNS5_1CILi1EEES8_S8_EEENS6_IJNS7_ILi64EEESA_SA_EEELi512ENS_10bfloat16_tEfNS_4arch4Sm90ELb0ELb1ELb0ELb0ELb1ELb0ELb1ELb0ELb0ELb1ELb0ELb0EEENS1_21CollectiveEpilogueFwdINS6_IJSA_NS7_ILi512EEESA_EEES9_SC_SE_Li256ELb0ELb1ELb0ELb0EEENS1_30DynamicPersistentTileSchedulerILi256ELi128ELb0ELb1ELb1EEEEEEEEEvNT_6ParamsE,"",@"SHT_CUDA_INFO"
	.sectionflags	@""
	.align	4


	//----- nvinfo : EIATTR_CUDA_API_VERSION
	.align		4
        /*0000*/ 	.byte	0x04, 0x37
        /*0002*/ 	.short	(.L_204 - .L_203)
.L_203:
        /*0004*/ 	.word	0x00000082


	//----- nvinfo : EIATTR_KPARAM_INFO
	.align		4
.L_204:
        /*0008*/ 	.byte	0x04, 0x17
        /*000a*/ 	.short	(.L_206 - .L_205)
.L_205:
        /*000c*/ 	.word	0x00000000
        /*0010*/ 	.short	0x0000
        /*0012*/ 	.short	0x0000
        /*0014*/ 	.byte	0x00, 0xf0, 0x01, 0x2e


	//----- nvinfo : EIATTR_SPARSE_MMA_MASK
	.align		4
.L_206:
        /*0018*/ 	.byte	0x03, 0x50
        /*001a*/ 	.short	0x0000


	//----- nvinfo : EIATTR_MAXREG_COUNT
	.align		4
        /*001c*/ 	.byte	0x03, 0x1b
        /*001e*/ 	.short	0x00a8


	//----- nvinfo : EIATTR_MERCURY_ISA_VERSION
	.align		4
        /*0020*/ 	.byte	0x03, 0x5f
        /*0022*/ 	.short	0x0101


	//----- nvinfo : EIATTR_VRC_CTA_INIT_COUNT
	.align		4
        /*0024*/ 	.byte	0x02, 0x4a
	.zero		1
	.zero		1


	//----- nvinfo : EIATTR_EXIT_INSTR_OFFSETS
	.align		4
        /*0028*/ 	.byte	0x04, 0x1c
        /*002a*/ 	.short	(.L_208 - .L_207)


	//   ....[0]....
.L_207:
        /*002c*/ 	.word	0x00000010


	//----- nvinfo : EIATTR_MAX_THREADS
	.align		4
.L_208:
        /*0030*/ 	.byte	0x04, 0x05
        /*0032*/ 	.short	(.L_210 - .L_209)
.L_209:
        /*0034*/ 	.word	0x00000180
        /*0038*/ 	.word	0x00000001
        /*003c*/ 	.word	0x00000001


	//----- nvinfo : EIATTR_CBANK_PARAM_SIZE
	.align		4
.L_210:
        /*0040*/ 	.byte	0x03, 0x19
        /*0042*/ 	.short	0x0b80


	//----- nvinfo : EIATTR_PARAM_CBANK
	.align		4
        /*0044*/ 	.byte	0x04, 0x0a
        /*0046*/ 	.short	(.L_212 - .L_211)
	.align		4
.L_211:
        /*0048*/ 	.word	index@(.nv.constant0._ZN7cutlass13device_kernelIN5flash11enable_sm90INS1_16FlashAttnFwdSm90INS1_25CollectiveMainloopFwdSm90ILi2EN4cute5tupleIJNS5_1CILi1EEES8_S8_EEENS6_IJNS7_ILi64EEESA_SA_EEELi512ENS_10bfloat16_tEfNS_4arch4Sm90ELb0ELb1ELb0ELb0ELb1ELb0ELb1ELb0ELb0ELb1ELb0ELb0EEENS1_21CollectiveEpilogueFwdINS6_IJSA_NS7_ILi512EEESA_EEES9_SC_SE_Li256ELb0ELb1ELb0ELb0EEENS1_30DynamicPersistentTileSchedulerILi256ELi128ELb0ELb1ELb1EEEEEEEEEvNT_6ParamsE)
        /*004c*/ 	.short	0x0380
        /*004e*/ 	.short	0x0b80


	//----- nvinfo : EIATTR_SW_WAR
	.align		4
.L_212:
        /*0050*/ 	.byte	0x04, 0x36
        /*0052*/ 	.short	(.L_214 - .L_213)
.L_213:
        /*0054*/ 	.word	0x00000008
.L_214:


//--------------------- .nv.info._ZN7cutlass13device_kernelIN5flash11enable_sm90INS1_16FlashAttnFwdSm90INS1_25CollectiveMainloopFwdSm90ILi2EN4cute5tupleIJNS5_1CILi1EEES8_S8_EEENS6_IJNS7_ILi64EEESA_SA_EEELi512ENS_10bfloat16_tEfNS_4arch4Sm90ELb0ELb1ELb0ELb1ELb1ELb0ELb0ELb0ELb0ELb1ELb0ELb0EEENS1_21CollectiveEpilogueFwdINS6_IJSA_NS7_ILi512EEESA_EEES9_SC_SE_Li256ELb1ELb1ELb0ELb0EEENS1_36VarlenDynamicPersistentTileSchedulerILi64ELi64ELi256ELi128ELb0ELb1ELb1ELb1ELb0ELb1EEEEEEEEEvNT_6ParamsE --------------------------
	.section	.nv.info._ZN7cutlass13device_kernelIN5flash11enable_sm90INS1_16FlashAttnFwdSm90INS1_25CollectiveMainloopFwdSm90ILi2EN4cute5tupleIJNS5_1CILi1EEES8_S8_EEENS6_IJNS7_ILi64EEESA_SA_EEELi512ENS_10bfloat16_tEfNS_4arch4Sm90ELb0ELb1ELb0ELb1ELb1ELb0ELb0ELb0ELb0ELb1ELb0ELb0EEENS1_21CollectiveEpilogueFwdINS6_IJSA_NS7_ILi512EEESA_EEES9_SC_SE_Li256ELb1ELb1ELb0ELb0EEENS1_36VarlenDynamicPersistentTileSchedulerILi64ELi64ELi256ELi128ELb0ELb1ELb1ELb1ELb0ELb1EEEEEEEEEvNT_6ParamsE,"",@"SHT_CUDA_INFO"
	.sectionflags	@""
	.align	4


	//----- nvinfo : EIATTR_CUDA_API_VERSION
	.align		4
        /*0000*/ 	.byte	0x04, 0x37
        /*0002*/ 	.short	(.L_216 - .L_215)
.L_215:
        /*0004*/ 	.word	0x00000082


	//----- nvinfo : EIATTR_KPARAM_INFO
	.align		4
.L_216:
        /*0008*/ 	.byte	0x04, 0x17
        /*000a*/ 	.short	(.L_218 - .L_217)
.L_217:
        /*000c*/ 	.word	0x00000000
        /*0010*/ 	.short	0x0000
        /*0012*/ 	.short	0x0000
        /*0014*/ 	.byte	0x00, 0xf0, 0x01, 0x2a


	//----- nvinfo : EIATTR_SPARSE_MMA_MASK
	.align		4
.L_218:
        /*0018*/ 	.byte	0x03, 0x50
        /*001a*/ 	.short	0x0000


	//----- nvinfo : EIATTR_MAXREG_COUNT
	.align		4
        /*001c*/ 	.byte	0x03, 0x1b
        /*001e*/ 	.short	0x00a8


	//----- nvinfo : EIATTR_MERCURY_ISA_VERSION
	.align		4
        /*0020*/ 	.byte	0x03, 0x5f
        /*0022*/ 	.short	0x0101


	//----- nvinfo : EIATTR_VRC_CTA_INIT_COUNT
	.align		4
        /*0024*/ 	.byte	0x02, 0x4a
	.zero		1
	.zero		1


	//----- nvinfo : EIATTR_EXIT_INSTR_OFFSETS
	.align		4
        /*0028*/ 	.byte	0x04, 0x1c
        /*002a*/ 	.short	(.L_220 - .L_219)


	//   ....[0]....
.L_219:
        /*002c*/ 	.word	0x00000010


	//----- nvinfo : EIATTR_MAX_THREADS
	.align		4
.L_220:
        /*0030*/ 	.byte	0x04, 0x05
        /*0032*/ 	.short	(.L_222 - .L_221)
.L_221:
        /*0034*/ 	.word	0x00000180
        /*0038*/ 	.word	0x00000001
        /*003c*/ 	.word	0x00000001


	//----- nvinfo : EIATTR_CBANK_PARAM_SIZE
	.align		4
.L_222:
        /*0040*/ 	.byte	0x03, 0x19
        /*0042*/ 	.short	0x0a80


	//----- nvinfo : EIATTR_PARAM_CBANK
	.align		4
        /*0044*/ 	.byte	0x04, 0x0a
        /*0046*/ 	.short	(.L_224 - .L_223)
	.align		4
.L_223:
        /*0048*/ 	.word	index@(.nv.constant0._ZN7cutlass13device_kernelIN5flash11enable_sm90INS1_16FlashAttnFwdSm90INS1_25CollectiveMainloopFwdSm90ILi2EN4cute5tupleIJNS5_1CILi1EEES8_S8_EEENS6_IJNS7_ILi64EEESA_SA_EEELi512ENS_10bfloat16_tEfNS_4arch4Sm90ELb0ELb1ELb0ELb1ELb1ELb0ELb0ELb0ELb0ELb1ELb0ELb0EEENS1_21CollectiveEpilogueFwdINS6_IJSA_NS7_ILi512EEESA_EEES9_SC_SE_Li256ELb1ELb1ELb0ELb0EEENS1_36VarlenDynamicPersistentTileSchedulerILi64ELi64ELi256ELi128ELb0ELb1ELb1ELb1ELb0ELb1EEEEEEEEEvNT_6ParamsE)
        /*004c*/ 	.short	0x0380
        /*004e*/ 	.short	0x0a80


	//----- nvinfo : EIATTR_SW_WAR
	.align		4
.L_224:
        /*0050*/ 	.byte	0x04, 0x36
        /*0052*/ 	.short	(.L_226 - .L_225)
.L_225:
        /*0054*/ 	.word	0x00000008
.L_226:


//--------------------- .nv.info._ZN7cutlass13device_kernelIN5flash11enable_sm90INS1_16FlashAttnFwdSm90INS1_25CollectiveMainloopFwdSm90ILi2EN4cute5tupleIJNS5_1CILi1EEES8_S8_EEENS6_IJNS7_ILi64EEESA_SA_EEELi512ENS_10bfloat16_tEfNS_4arch4Sm90ELb0ELb1ELb0ELb1ELb1ELb1ELb0ELb0ELb0ELb1ELb0ELb0EEENS1_21CollectiveEpilogueFwdINS6_IJSA_NS7_ILi512EEESA_EEES9_SC_SE_Li256ELb1ELb1ELb0ELb0EEENS1_36VarlenDynamicPersistentTileSchedulerILi64ELi64ELi256ELi128ELb0ELb1ELb1ELb1ELb0ELb1EEEEEEEEEvNT_6ParamsE --------------------------
	.section	.nv.info._ZN7cutlass13device_kernelIN5flash11enable_sm90INS1_16FlashAttnFwdSm90INS1_25CollectiveMainloopFwdSm90ILi2EN4cute5tupleIJNS5_1CILi1EEES8_S8_EEENS6_IJNS7_ILi64EEESA_SA_EEELi512ENS_10bfloat16_tEfNS_4arch4Sm90ELb0ELb1ELb0ELb1ELb1ELb1ELb0ELb0ELb0ELb1ELb0ELb0EEENS1_21CollectiveEpilogueFwdINS6_IJSA_NS7_ILi512EEESA_EEES9_SC_SE_Li256ELb1ELb1ELb0ELb0EEENS1_36VarlenDynamicPersistentTileSchedulerILi64ELi64ELi256ELi128ELb0ELb1ELb1ELb1ELb0ELb1EEEEEEEEEvNT_6ParamsE,"",@"SHT_CUDA_INFO"
	.sectionflags	@""
	.align	4


	//----- nvinfo : EIATTR_CUDA_API_VERSION
	.align		4
        /*0000*/ 	.byte	0x04, 0x37
        /*0002*/ 	.short	(.L_228 - .L_227)
.L_227:
        /*0004*/ 	.word	0x00000082


	//----- nvinfo : EIATTR_KPARAM_INFO
	.align		4
.L_228:
        /*0008*/ 	.byte	0x04, 0x17
        /*000a*/ 	.short	(.L_230 - .L_229)
.L_229:
        /*000c*/ 	.word	0x00000000
        /*0010*/ 	.short	0x0000
        /*0012*/ 	.short	0x0000
        /*0014*/ 	.byte	0x00, 0xf0, 0x01, 0x2a


	//----- nvinfo : EIATTR_SPARSE_MMA_MASK
	.align		4
.L_230:
        /*0018*/ 	.byte	0x03, 0x50
        /*001a*/ 	.short	0x0000


	//----- nvinfo : EIATTR_MAXREG_COUNT
	.align		4
        /*001c*/ 	.byte	0x03, 0x1b
        /*001e*/ 	.short	0x00a8


	//----- nvinfo : EIATTR_MERCURY_ISA_VERSION
	.align		4
        /*0020*/ 	.byte	0x03, 0x5f
        /*0022*/ 	.short	0x0101


	//----- nvinfo : EIATTR_VRC_CTA_INIT_COUNT
	.align		4
        /*0024*/ 	.byte	0x02, 0x4a
	.zero		1
	.zero		1


	//----- nvinfo : EIATTR_EXIT_INSTR_OFFSETS
	.align		4
        /*0028*/ 	.byte	0x04, 0x1c
        /*002a*/ 	.short	(.L_232 - .L_231)


	//   ....[0]....
.L_231:
        /*002c*/ 	.word	0x00000010


	//----- nvinfo : EIATTR_MAX_THREADS
	.align		4
.L_232:
        /*0030*/ 	.byte	0x04, 0x05
        /*0032*/ 	.short	(.L_234 - .L_233)
.L_233:
        /*0034*/ 	.word	0x00000180
        /*0038*/ 	.word	0x00000001
        /*003c*/ 	.word	0x00000001


	//----- nvinfo : EIATTR_CBANK_PARAM_SIZE
	.align		4
.L_234:
        /*0040*/ 	.byte	0x03, 0x19
        /*0042*/ 	.short	0x0a80


	//----- nvinfo : EIATTR_PARAM_CBANK
	.align		4
        /*0044*/ 	.byte	0x04, 0x0a
        /*0046*/ 	.short	(.L_236 - .L_235)
	.align		4
.L_235:
        /*0048*/ 	.word	index@(.nv.constant0._ZN7cutlass13device_kernelIN5flash11enable_sm90INS1_16FlashAttnFwdSm90INS1_25CollectiveMainloopFwdSm90ILi2EN4cute5tupleIJNS5_1CILi1EEES8_S8_EEENS6_IJNS7_ILi64EEESA_SA_EEELi512ENS_10bfloat16_tEfNS_4arch4Sm90ELb0ELb1ELb0ELb1ELb1ELb1ELb0ELb0ELb0ELb1ELb0ELb0EEENS1_21CollectiveEpilogueFwdINS6_IJSA_NS7_ILi512EEESA_EEES9_SC_SE_Li256ELb1ELb1ELb0ELb0EEENS1_36VarlenDynamicPersistentTileSchedulerILi64ELi64ELi256ELi128ELb0ELb1ELb1ELb1ELb0ELb1EEEEEEEEEvNT_6ParamsE)
        /*004c*/ 	.short	0x0380
        /*004e*/ 	.short	0x0a80


	//----- nvinfo : EIATTR_SW_WAR
	.align		4
.L_236:
        /*0050*/ 	.byte	0x04, 0x36
        /*0052*/ 	.short	(.L_238 - .L_237)
.L_237:
        /*0054*/ 	.word	0x00000008
.L_238:


//--------------------- .nv.info._ZN7cutlass13device_kernelIN5flash11enable_sm90INS1_16FlashAttnFwdSm90INS1_25CollectiveMainloopFwdSm90ILi2EN4cute5tupleIJNS5_1CILi1EEES8_S8_EEENS6_IJNS7_ILi64EEESA_SA_EEELi512ENS_10bfloat16_tEfNS_4arch4Sm90ELb0ELb1ELb0ELb1ELb1ELb0ELb1ELb0ELb0ELb1ELb0ELb0EEENS1_21CollectiveEpilogueFwdINS6_IJSA_NS7_ILi512EEESA_EEES9_SC_SE_Li256ELb1ELb1ELb0ELb0EEENS1_36VarlenDynamicPersistentTileSchedulerILi64ELi64ELi256ELi128ELb0ELb1ELb1ELb1ELb0ELb1EEEEEEEEEvNT_6ParamsE --------------------------
	.section	.nv.info._ZN7cutlass13device_kernelIN5flash11enable_sm90INS1_16FlashAttnFwdSm90INS1_25CollectiveMainloopFwdSm90ILi2EN4cute5tupleIJNS5_1CILi1EEES8_S8_EEENS6_IJNS7_ILi64EEESA_SA_EEELi512ENS_10bfloat16_tEfNS_4arch4Sm90ELb0ELb1ELb0ELb1ELb1ELb0ELb1ELb0ELb0ELb1ELb0ELb0EEENS1_21CollectiveEpilogueFwdINS6_IJSA_NS7_ILi512EEESA_EEES9_SC_SE_Li256ELb1ELb1ELb0ELb0EEENS1_36VarlenDynamicPersistentTileSchedulerILi64ELi64ELi256ELi128ELb0ELb1ELb1ELb1ELb0ELb1EEEEEEEEEvNT_6ParamsE,"",@"SHT_CUDA_INFO"
	.sectionflags	@""
	.align	4


	//----- nvinfo : EIATTR_CUDA_API_VERSION
	.align		4
        /*0000*/ 	.byte	0x04, 0x37
        /*0002*/ 	.short	(.L_240 - .L_239)
.L_239:
        /*0004*/ 	.word	0x00000082


	//----- nvinfo : EIATTR_KPARAM_INFO
	.align		4
.L_240:
        /*0008*/ 	.byte	0x04, 0x17
        /*000a*/ 	.short	(.L_242 - .L_241)
.L_241:
        /*000c*/ 	.word	0x00000000
        /*0010*/ 	.short	0x0000
        /*0012*/ 	.short	0x0000
        /*0014*/ 	.byte	0x00, 0xf0, 0x01, 0x2e


	//----- nvinfo : EIATTR_SPARSE_MMA_MASK
	.align		4
.L_242:
        /*0018*/ 	.byte	0x03, 0x50
        /*001a*/ 	.short	0x0000


	//----- nvinfo : EIATTR_MAXREG_COUNT
	.align		4
        /*001c*/ 	.byte	0x03, 0x1b
        /*001e*/ 	.short	0x00a8


	//----- nvinfo : EIATTR_MERCURY_ISA_VERSION
	.align		4
        /*0020*/ 	.byte	0x03, 0x5f
        /*0022*/ 	.short	0x0101


	//----- nvinfo : EIATTR_VRC_CTA_INIT_COUNT
	.align		4
        /*0024*/ 	.byte	0x02, 0x4a
	.zero		1
	.zero		1


	//----- nvinfo : EIATTR_EXIT_INSTR_OFFSETS
	.align		4
        /*0028*/ 	.byte	0x04, 0x1c
        /*002a*/ 	.short	(.L_244 - .L_243)


	//   ....[0]....
.L_243:
        /*002c*/ 	.word	0x00000010


	//----- nvinfo : EIATTR_MAX_THREADS
	.align		4
.L_244:
        /*0030*/ 	.byte	0x04, 0x05
        /*0032*/ 	.short	(.L_246 - .L_245)
.L_245:
        /*0034*/ 	.word	0x00000180
        /*0038*/ 	.word	0x00000001
        /*003c*/ 	.word	0x00000001


	//----- nvinfo : EIATTR_CBANK_PARAM_SIZE
	.align		4
.L_246:
        /*0040*/ 	.byte	0x03, 0x19
        /*0042*/ 	.short	0x0b80


	//----- nvinfo : EIATTR_PARAM_CBANK
	.align		4
        /*0044*/ 	.byte	0x04, 0x0a
        /*0046*/ 	.short	(.L_248 - .L_247)
	.align		4
.L_247:
        /*0048*/ 	.word	index@(.nv.constant0._ZN7cutlass13device_kernelIN5flash11enable_sm90INS1_16FlashAttnFwdSm90INS1_25CollectiveMainloopFwdSm90ILi2EN4cute5tupleIJNS5_1CILi1EEES8_S8_EEENS6_IJNS7_ILi64EEESA_SA_EEELi512ENS_10bfloat16_tEfNS_4arch4Sm90ELb0ELb1ELb0ELb1ELb1ELb0ELb1ELb0ELb0ELb1ELb0ELb0EEENS1_21CollectiveEpilogueFwdINS6_IJSA_NS7_ILi512EEESA_EEES9_SC_SE_Li256ELb1ELb1ELb0ELb0EEENS1_36VarlenDynamicPersistentTileSchedulerILi64ELi64ELi256ELi128ELb0ELb1ELb1ELb1ELb0ELb1EEEEEEEEEvNT_6ParamsE)
        /*004c*/ 	.short	0x0380
        /*004e*/ 	.short	0x0b80


	//----- nvinfo : EIATTR_SW_WAR
	.align		4
.L_248:
        /*0050*/ 	.byte	0x04, 0x36
        /*0052*/ 	.short	(.L_250 - .L_249)
.L_249:
        /*0054*/ 	.word	0x00000008
.L_250:


//--------------------- .nv.info._ZN7cutlass13device_kernelIN5flash11enable_sm90INS1_16FlashAttnFwdSm90INS1_25CollectiveMainloopFwdSm90ILi2EN4cute5tupleIJNS5_1CILi1EEES8_S8_EEENS6_IJNS7_ILi64EEESA_SA_EEELi512ENS_10bfloat16_tEfNS_4arch4Sm90ELb0ELb1ELb0ELb1ELb1ELb1ELb1ELb0ELb0ELb1ELb0ELb0EEENS1_21CollectiveEpilogueFwdINS6_IJSA_NS7_ILi512EEESA_EEES9_SC_SE_Li256ELb1ELb1ELb0ELb0EEENS1_36VarlenDynamicPersistentTileSchedulerILi64ELi64ELi256ELi128ELb0ELb1ELb1ELb1ELb0ELb1EEEEEEEEEvNT_6ParamsE --------------------------
	.section	.nv.info._ZN7cutlass13device_kernelIN5flash11enable_sm90INS1_16FlashAttnFwdSm90INS1_25CollectiveMainloopFwdSm90ILi2EN4cute5tupleIJNS5_1CILi1EEES8_S8_EEENS6_IJNS7_ILi64EEESA_SA_EEELi512ENS_10bfloat16_tEfNS_4arch4Sm90ELb0ELb1ELb0ELb1ELb1ELb1ELb1ELb0ELb0ELb1ELb0ELb0EEENS1_21CollectiveEpilogueFwdINS6_IJSA_NS7_ILi512EEESA_EEES9_SC_SE_Li256ELb1ELb1ELb0ELb0EEENS1_36VarlenDynamicPersistentTileSchedulerILi64ELi64ELi256ELi128ELb0ELb1ELb1ELb1ELb0ELb1EEEEEEEEEvNT_6ParamsE,"",@"SHT_CUDA_INFO"
	.sectionflags	@""
	.align	4


	//----- nvinfo : EIATTR_CUDA_API_VERSION
	.align		4
        /*0000*/ 	.byte	0x04, 0x37
        /*0002*/ 	.short	(.L_252 - .L_251)
.L_251:
        /*0004*/ 	.word	0x00000082


	//----- nvinfo : EIATTR_KPARAM_INFO
	.align		4
.L_252:
        /*0008*/ 	.byte	0x04, 0x17
        /*000a*/ 	.short	(.L_254 - .L_253)
.L_253:
        /*000c*/ 	.word	0x00000000
        /*0010*/ 	.short	0x0000
        /*0012*/ 	.short	0x0000
        /*0014*/ 	.byte	0x00, 0xf0, 0x01, 0x2e


	//----- nvinfo : EIATTR_SPARSE_MMA_MASK
	.align		4
.L_254:
        /*0018*/ 	.byte	0x03, 0x50
        /*001a*/ 	.short	0x0000


	//----- nvinfo : EIATTR_MAXREG_COUNT
	.align		4
        /*001c*/ 	.byte	0x03, 0x1b
        /*001e*/ 	.short	0x00a8


	//----- nvinfo : EIATTR_MERCURY_ISA_VERSION
	.align		4
        /*0020*/ 	.byte	0x03, 0x5f
        /*0022*/ 	.short	0x0101


	//----- nvinfo : EIATTR_VRC_CTA_INIT_COUNT
	.align		4
        /*0024*/ 	.byte	0x02, 0x4a
	.zero		1
	.zero		1


	//----- nvinfo : EIATTR_EXIT_INSTR_OFFSETS
	.align		4
        /*0028*/ 	.byte	0x04, 0x1c
        /*002a*/ 	.short	(.L_256 - .L_255)


	//   ....[0]....
.L_255:
        /*002c*/ 	.word	0x00000010


	//----- nvinfo : EIATTR_MAX_THREADS
	.align		4
.L_256:
        /*0030*/ 	.byte	0x04, 0x05
        /*0032*/ 	.short	(.L_258 - .L_257)
.L_257:
        /*0034*/ 	.word	0x00000180
        /*0038*/ 	.word	0x00000001
        /*003c*/ 	.word	0x00000001


	//----- nvinfo : EIATTR_CBANK_PARAM_SIZE
	.align		4
.L_258:
        /*0040*/ 	.byte	0x03, 0x19
        /*0042*/ 	.short	0x0b80


	//----- nvinfo : EIATTR_PARAM_CBANK
	.align		4
        /*0044*/ 	.byte	0x04, 0x0a
        /*0046*/ 	.short	(.L_260 - .L_259)
	.align		4
.L_259:
        /*0048*/ 	.word	index@(.nv.constant0._ZN7cutlass13device_kernelIN5flash11enable_sm90INS1_16FlashAttnFwdSm90INS1_25CollectiveMainloopFwdSm90ILi2EN4cute5tupleIJNS5_1CILi1EEES8_S8_EEENS6_IJNS7_ILi64EEESA_SA_EEELi512ENS_10bfloat16_tEfNS_4arch4Sm90ELb0ELb1ELb0ELb1ELb1ELb1ELb1ELb0ELb0ELb1ELb0ELb0EEENS1_21CollectiveEpilogueFwdINS6_IJSA_NS7_ILi512EEESA_EEES9_SC_SE_Li256ELb1ELb1ELb0ELb0EEENS1_36VarlenDynamicPersistentTileSchedulerILi64ELi64ELi256ELi128ELb0ELb1ELb1ELb1ELb0ELb1EEEEEEEEEvNT_6ParamsE)
        /*004c*/ 	.short	0x0380
        /*004e*/ 	.short	0x0b80


	//----- nvinfo : EIATTR_SW_WAR
	.align		4
.L_260:
        /*0050*/ 	.byte	0x04, 0x36
        /*0052*/ 	.short	(.L_262 - .L_261)
.L_261:
        /*0054*/ 	.word	0x00000008
.L_262:


//--------------------- .nv.info._ZN7cutlass13device_kernelIN5flash11enable_sm90INS1_16FlashAttnFwdSm90INS1_25CollectiveMainloopFwdSm90ILi2EN4cute5tupleIJNS5_1CILi1EEES8_S8_EEENS6_IJNS7_ILi64EEESA_SA_EEELi512ENS_10bfloat16_tEfNS_4arch4Sm90ELb1ELb0ELb0ELb0ELb1ELb0ELb0ELb0ELb0ELb1ELb0ELb0EEENS1_21CollectiveEpilogueFwdINS6_IJSA_NS7_ILi512EEESA_EEES9_SC_SE_Li256ELb0ELb1ELb0ELb0EEENS1_30DynamicPersistentTileSchedulerILi256ELi128ELb0ELb1ELb1EEEEEEEEEvNT_6ParamsE --------------------------
	.section	.nv.info._ZN7cutlass13device_kernelIN5flash11enable_sm90INS1_16FlashAttnFwdSm90INS1_25CollectiveMainloopFwdSm90ILi2EN4cute5tupleIJNS5_1CILi1EEES8_S8_EEENS6_IJNS7_ILi64EEESA_SA_EEELi512ENS_10bfloat16_tEfNS_4arch4Sm90ELb1ELb0ELb0ELb0ELb1ELb0ELb0ELb0ELb0ELb1ELb0ELb0EEENS1_21CollectiveEpilogueFwdINS6_IJSA_NS7_ILi512EEESA_EEES9_SC_SE_Li256ELb0ELb1ELb0ELb0EEENS1_30DynamicPersistentTileSchedulerILi256ELi128ELb0ELb1ELb1EEEEEEEEEvNT_6ParamsE,"",@"SHT_CUDA_INFO"
	.sectionflags	@""
	.align	4


	//----- nvinfo : EIATTR_CUDA_API_VERSION
	.align		4
        /*0000*/ 	.byte	0x04, 0x37
        /*0002*/ 	.short	(.L_264 - .L_263)
.L_263:
        /*0004*/ 	.word	0x00000082


	//----- nvinfo : EIATTR_KPARAM_INFO
	.align		4
.L_264:
        /*0008*/ 	.byte	0x04, 0x17
        /*000a*/ 	.short	(.L_266 - .L_265)
.L_265:
        /*000c*/ 	.word	0x00000000
        /*0010*/ 	.short	0x0000
        /*0012*/ 	.short	0x0000
        /*0014*/ 	.byte	0x00, 0xf0, 0x01, 0x2a


	//----- nvinfo : EIATTR_SPARSE_MMA_MASK
	.align		4
.L_266:
        /*0018*/ 	.byte	0x03, 0x50
        /*001a*/ 	.short	0x0000


	//----- nvinfo : EIATTR_MAXREG_COUNT
	.align		4
        /*001c*/ 	.byte	0x03, 0x1b
        /*001e*/ 	.short	0x00a8


	//----- nvinfo : EIATTR_MERCURY_ISA_VERSION
	.align		4
        /*0020*/ 	.byte	0x03, 0x5f
        /*0022*/ 	.short	0x0101


	//----- nvinfo : EIATTR_VRC_CTA_INIT_COUNT
	.align		4
        /*0024*/ 	.byte	0x02, 0x4a
	.zero		1
	.zero		1


	//----- nvinfo : EIATTR_EXIT_INSTR_OFFSETS
	.align		4
        /*0028*/ 	.byte	0x04, 0x1c
        /*002a*/ 	.short	(.L_268 - .L_267)


	//   ....[0]....
.L_267:
        /*002c*/ 	.word	0x00000010


	//----- nvinfo : EIATTR_MAX_THREADS
	.align		4
.L_268:
        /*0030*/ 	.byte	0x04, 0x05
        /*0032*/ 	.short	(.L_270 - .L_269)
.L_269:
        /*0034*/ 	.word	0x00000180
        /*0038*/ 	.word	0x00000001
        /*003c*/ 	.word	0x00000001


	//----- nvinfo : EIATTR_CBANK_PARAM_SIZE
	.align		4
.L_270:
        /*0040*/ 	.byte	0x03, 0x19
        /*0042*/ 	.short	0x0a80


	//----- nvinfo : EIATTR_PARAM_CBANK
	.align		4
        /*0044*/ 	.byte	0x04, 0x0a
        /*0046*/ 	.short	(.L_272 - .L_271)
	.align		4
.L_271:
        /*0048*/ 	.word	index@(.nv.constant0._ZN7cutlass13device_kernelIN5flash11enable_sm90INS1_16FlashAttnFwdSm90INS1_25CollectiveMainloopFwdSm90ILi2EN4cute5tupleIJNS5_1CILi1EEES8_S8_EEENS6_IJNS7_ILi64EEESA_SA_EEELi512ENS_10bfloat16_tEfNS_4arch4Sm90ELb1ELb0ELb0ELb0ELb1ELb0ELb0ELb0ELb0ELb1ELb0ELb0EEENS1_21CollectiveEpilogueFwdINS6_IJSA_NS7_ILi512EEESA_EEES9_SC_SE_Li256ELb0ELb1ELb0ELb0EEENS1_30DynamicPersistentTileSchedulerILi256ELi128ELb0ELb1ELb1EEEEEEEEEvNT_6ParamsE)
        /*004c*/ 	.short	0x0380
        /*004e*/ 	.short	0x0a80


	//----- nvinfo : EIATTR_SW_WAR
	.align		4
.L_272:
        /*0050*/ 	.byte	0x04, 0x36
        /*0052*/ 	.short	(.L_274 - .L_273)
.L_273:
        /*0054*/ 	.word	0x00000008
.L_274:


//--------------------- .nv.info._ZN7cutlass13device_kernelIN5flash11enable_sm90INS1_16FlashAttnFwdSm90INS1_25CollectiveMainloopFwdSm90ILi2EN4cute5tupleIJNS5_1CILi1EEES8_S8_EEENS6_IJNS7_ILi64EEESA_SA_EEELi512ENS_10bfloat16_tEfNS_4arch4Sm90ELb1ELb0ELb0ELb0ELb1ELb0ELb1ELb0ELb0ELb1ELb0ELb0EEENS1_21CollectiveEpilogueFwdINS6_IJSA_NS7_ILi512EEESA_EEES9_SC_SE_Li256ELb0ELb1ELb0ELb0EEENS1_30DynamicPersistentTileSchedulerILi256ELi128ELb0ELb1ELb1EEEEEEEEEvNT_6ParamsE --------------------------
	.section	.nv.info._ZN7cutlass13device_kernelIN5flash11enable_sm90INS1_16FlashAttnFwdSm90INS1_25CollectiveMainloopFwdSm90ILi2EN4cute5tupleIJNS5_1CILi1EEES8_S8_EEENS6_IJNS7_ILi64EEESA_SA_EEELi512ENS_10bfloat16_tEfNS_4arch4Sm90ELb1ELb0ELb0ELb0ELb1ELb0ELb1ELb0ELb0ELb1ELb0ELb0EEENS1_21CollectiveEpilogueFwdINS6_IJSA_NS7_ILi512EEESA_EEES9_SC_SE_Li256ELb0ELb1ELb0ELb0EEENS1_30DynamicPersistentTileSchedulerILi256ELi128ELb0ELb1ELb1EEEEEEEEEvNT_6ParamsE,"",@"SHT_CUDA_INFO"
	.sectionflags	@""
	.align	4


	//----- nvinfo : EIATTR_CUDA_API_VERSION
	.align		4
        /*0000*/ 	.byte	0x04, 0x37
        /*0002*/ 	.short	(.L_276 - .L_275)
.L_275:
        /*0004*/ 	.word	0x00000082


	//----- nvinfo : EIATTR_KPARAM_INFO
	.align		4
.L_276:
        /*0008*/ 	.byte	0x04, 0x17
        /*000a*/ 	.short	(.L_278 - .L_277)
.L_277:
        /*000c*/ 	.word	0x00000000
        /*0010*/ 	.short	0x0000
        /*0012*/ 	.short	0x0000
        /*0014*/ 	.byte	0x00, 0xf0, 0x01, 0x2e


	//----- nvinfo : EIATTR_SPARSE_MMA_MASK
	.align		4
.L_278:
        /*0018*/ 	.byte	0x03, 0x50
        /*001a*/ 	.short	0x0000


	//----- nvinfo : EIATTR_MAXREG_COUNT
	.align		4
        /*001c*/ 	.byte	0x03, 0x1b
        /*001e*/ 	.short	0x00a8


	//----- nvinfo : EIATTR_MERCURY_ISA_VERSION
	.align		4
        /*0020*/ 	.byte	0x03, 0x5f
        /*0022*/ 	.short	0x0101


	//----- nvinfo : EIATTR_VRC_CTA_INIT_COUNT
	.align		4
        /*0024*/ 	.byte	0x02, 0x4a
	.zero		1
	.zero		1


	//----- nvinfo : EIATTR_EXIT_INSTR_OFFSETS
	.align		4
        /*0028*/ 	.byte	0x04, 0x1c
        /*002a*/ 	.short	(.L_280 - .L_279)


	//   ....[0]....
.L_279:
        /*002c*/ 	.word	0x00000010


	//----- nvinfo : EIATTR_MAX_THREADS
	.align		4
.L_280:
        /*0030*/ 	.byte	0x04, 0x05
        /*0032*/ 	.short	(.L_282 - .L_281)
.L_281:
        /*0034*/ 	.word	0x00000180
        /*0038*/ 	.word	0x00000001
        /*003c*/ 	.word	0x00000001


	//----- nvinfo : EIATTR_CBANK_PARAM_SIZE
	.align		4
.L_282:
        /*0040*/ 	.byte	0x03, 0x19
        /*0042*/ 	.short	0x0b80


	//----- nvinfo : EIATTR_PARAM_CBANK
	.align		4
        /*0044*/ 	.byte	0x04, 0x0a
        /*0046*/ 	.short	(.L_284 - .L_283)
	.align		4
.L_283:
        /*0048*/ 	.word	index@(.nv.constant0._ZN7cutlass13device_kernelIN5flash11enable_sm90INS1_16FlashAttnFwdSm90INS1_25CollectiveMainloopFwdSm90ILi2EN4cute5tupleIJNS5_1CILi1EEES8_S8_EEENS6_IJNS7_ILi64EEESA_SA_EEELi512ENS_10bfloat16_tEfNS_4arch4Sm90ELb1ELb0ELb0ELb0ELb1ELb0ELb1ELb0ELb0ELb1ELb0ELb0EEENS1_21CollectiveEpilogueFwdINS6_IJSA_NS7_ILi512EEESA_EEES9_SC_SE_Li256ELb0ELb1ELb0ELb0EEENS1_30DynamicPersistentTileSchedulerILi256ELi128ELb0ELb1ELb1EEEEEEEEEvNT_6ParamsE)
        /*004c*/ 	.short	0x0380
        /*004e*/ 	.short	0x0b80


	//----- nvinfo : EIATTR_SW_WAR
	.align		4
.L_284:
        /*0050*/ 	.byte	0x04, 0x36
        /*0052*/ 	.short	(.L_286 - .L_285)
.L_285:
        /*0054*/ 	.word	0x00000008
.L_286:


//--------------------- .nv.info._ZN7cutlass13device_kernelIN5flash11enable_sm90INS1_16FlashAttnFwdSm90INS1_25CollectiveMainloopFwdSm90ILi2EN4cute5tupleIJNS5_1CILi1EEES8_S8_EEENS6_IJNS7_ILi64EEESA_SA_EEELi512ENS_10bfloat16_tEfNS_4arch4Sm90ELb1ELb0ELb0ELb1ELb1ELb0ELb0ELb0ELb0ELb1ELb0ELb0EEENS1_21CollectiveEpilogueFwdINS6_IJSA_NS7_ILi512EEESA_EEES9_SC_SE_Li256ELb1ELb1ELb0ELb0EEENS1_36VarlenDynamicPersistentTileSchedulerILi64ELi64ELi256ELi128ELb0ELb1ELb1ELb1ELb1ELb1EEEEEEEEEvNT_6ParamsE --------------------------
	.section	.nv.info._ZN7cutlass13device_kernelIN5flash11enable_sm90INS1_16FlashAttnFwdSm90INS1_25CollectiveMainloopFwdSm90ILi2EN4cute5tupleIJNS5_1CILi1EEES8_S8_EEENS6_IJNS7_ILi64EEESA_SA_EEELi512ENS_10bfloat16_tEfNS_4arch4Sm90ELb1ELb0ELb0ELb1ELb1ELb0ELb0ELb0ELb0ELb1ELb0ELb0EEENS1_21CollectiveEpilogueFwdINS6_IJSA_NS7_ILi512EEESA_EEES9_SC_SE_Li256ELb1ELb1ELb0ELb0EEENS1_36VarlenDynamicPersistentTileSchedulerILi64ELi64ELi256ELi128ELb0ELb1ELb1ELb1ELb1ELb1EEEEEEEEEvNT_6ParamsE,"",@"SHT_CUDA_INFO"
	.sectionflags	@""
	.align	4


	//----- nvinfo : EIATTR_CUDA_API_VERSION
	.align		4
        /*0000*/ 	.byte	0x04, 0x37
        /*0002*/ 	.short	(.L_288 - .L_287)
.L_287:
        /*0004*/ 	.word	0x00000082


	//----- nvinfo : EIATTR_KPARAM_INFO
	.align		4
.L_288:
        /*0008*/ 	.byte	0x04, 0x17
        /*000a*/ 	.short	(.L_290 - .L_289)
.L_289:
        /*000c*/ 	.word	0x00000000
        /*0010*/ 	.short	0x0000
        /*0012*/ 	.short	0x0000
        /*0014*/ 	.byte	0x00, 0xf0, 0x01, 0x2a


	//----- nvinfo : EIATTR_SPARSE_MMA_MASK
	.align		4
.L_290:
        /*0018*/ 	.byte	0x03, 0x50
        /*001a*/ 	.short	0x0000


	//----- nvinfo : EIATTR_MAXREG_COUNT
	.align		4
        /*001c*/ 	.byte	0x03, 0x1b
        /*001e*/ 	.short	0x00a8


	//----- nvinfo : EIATTR_MERCURY_ISA_VERSION
	.align		4
        /*0020*/ 	.byte	0x03, 0x5f
        /*0022*/ 	.short	0x0101


	//----- nvinfo : EIATTR_VRC_CTA_INIT_COUNT
	.align		4
        /*0024*/ 	.byte	0x02, 0x4a
	.zero		1
	.zero		1


	//----- nvinfo : EIATTR_EXIT_INSTR_OFFSETS
	.align		4
        /*0028*/ 	.byte	0x04, 0x1c
        /*002a*/ 	.short	(.L_292 - .L_291)


	//   ....[0]....
.L_291:
        /*002c*/ 	.word	0x00000010


	//----- nvinfo : EIATTR_MAX_THREADS
	.align		4
.L_292:
        /*0030*/ 	.byte	0x04, 0x05
        /*0032*/ 	.short	(.L_294 - .L_293)
.L_293:
        /*0034*/ 	.word	0x00000180
        /*0038*/ 	.word	0x00000001
        /*003c*/ 	.word	0x00000001


	//----- nvinfo : EIATTR_CBANK_PARAM_SIZE
	.align		4
.L_294:
        /*0040*/ 	.byte	0x03, 0x19
        /*0042*/ 	.short	0x0a80


	//----- nvinfo : EIATTR_PARAM_CBANK
	.align		4
        /*0044*/ 	.byte	0x04, 0x0a
        /*0046*/ 	.short	(.L_296 - .L_295)
	.align		4
.L_295:
        /*0048*/ 	.word	index@(.nv.constant0._ZN7cutlass13device_kernelIN5flash11enable_sm90INS1_16FlashAttnFwdSm90INS1_25CollectiveMainloopFwdSm90ILi2EN4cute5tupleIJNS5_1CILi1EEES8_S8_EEENS6_IJNS7_ILi64EEESA_SA_EEELi512ENS_10bfloat16_tEfNS_4arch4Sm90ELb1ELb0ELb0ELb1ELb1ELb0ELb0ELb0ELb0ELb1ELb0ELb0EEENS1_21CollectiveEpilogueFwdINS6_IJSA_NS7_ILi512EEESA_EEES9_SC_SE_Li256ELb1ELb1ELb0ELb0EEENS1_36VarlenDynamicPersistentTileSchedulerILi64ELi64ELi256ELi128ELb0ELb1ELb1ELb1ELb1ELb1EEEEEEEEEvNT_6ParamsE)
        /*004c*/ 	.short	0x0380
        /*004e*/ 	.short	0x0a80


	//----- nvinfo : EIATTR_SW_WAR
	.align		4
.L_296:
        /*0050*/ 	.byte	0x04, 0x36
        /*0052*/ 	.short	(.L_298 - .L_297)
.L_297:
        /*0054*/ 	.word	0x00000008
.L_298:


//--------------------- .nv.info._ZN7cutlass13device_kernelIN5flash11enable_sm90INS1_16FlashAttnFwdSm90INS1_25CollectiveMainloopFwdSm90ILi2EN4cute5tupleIJNS5_1CILi1EEES8_S8_EEENS6_IJNS7_ILi64EEESA_SA_EEELi512ENS_10bfloat16_tEfNS_4arch4Sm90ELb1ELb0ELb0ELb1ELb1ELb1ELb0ELb0ELb0ELb1ELb0ELb0EEENS1_21CollectiveEpilogueFwdINS6_IJSA_NS7_ILi512EEESA_EEES9_SC_SE_Li256ELb1ELb1ELb0ELb0EEENS1_36VarlenDynamicPersistentTileSchedulerILi64ELi64ELi256ELi128ELb0ELb1ELb1ELb1ELb1ELb1EEEEEEEEEvNT_6ParamsE --------------------------
	.section	.nv.info._ZN7cutlass13device_kernelIN5flash11enable_sm90INS1_16FlashAttnFwdSm90INS1_25CollectiveMainloopFwdSm90ILi2EN4cute5tupleIJNS5_1CILi1EEES8_S8_EEENS6_IJNS7_ILi64EEESA_SA_EEELi512ENS_10bfloat16_tEfNS_4arch4Sm90ELb1ELb0ELb0ELb1ELb1ELb1ELb0ELb0ELb0ELb1ELb0ELb0EEENS1_21CollectiveEpilogueFwdINS6_IJSA_NS7_ILi512EEESA_EEES9_SC_SE_Li256ELb1ELb1ELb0ELb0EEENS1_36VarlenDynamicPersistentTileSchedulerILi64ELi64ELi256ELi128ELb0ELb1ELb1ELb1ELb1ELb1EEEEEEEEEvNT_6ParamsE,"",@"SHT_CUDA_INFO"
	.sectionflags	@""
	.align	4


	//----- nvinfo : EIATTR_CUDA_API_VERSION
	.align		4
        /*0000*/ 	.byte	0x04, 0x37
        /*0002*/ 	.short	(.L_300 - .L_299)
.L_299:
        /*0004*/ 	.word	0x00000082


	//----- nvinfo : EIATTR_KPARAM_INFO
	.align		4
.L_300:
        /*0008*/ 	.byte	0x04, 0x17
        /*000a*/ 	.short	(.L_302 - .L_301)
.L_301:
        /*000c*/ 	.word	0x00000000
        /*0010*/ 	.short	0x0000
        /*0012*/ 	.short	0x0000
        /*0014*/ 	.byte	0x00, 0xf0, 0x01, 0x2a


	//----- nvinfo : EIATTR_SPARSE_MMA_MASK
	.align		4
.L_302:
        /*0018*/ 	.byte	0x03, 0x50
        /*001a*/ 	.short	0x0000


	//----- nvinfo : EIATTR_MAXREG_COUNT
	.align		4
        /*001c*/ 	.byte	0x03, 0x1b
        /*001e*/ 	.short	0x00a8


	//----- nvinfo : EIATTR_MERCURY_ISA_VERSION
	.align		4
        /*0020*/ 	.byte	0x03, 0x5f
        /*0022*/ 	.short	0x0101


	//----- nvinfo : EIATTR_VRC_CTA_INIT_COUNT
	.align		4
        /*0024*/ 	.byte	0x02, 0x4a
	.zero		1
	.zero		1


	//----- nvinfo : EIATTR_EXIT_INSTR_OFFSETS
	.align		4
        /*0028*/ 	.byte	0x04, 0x1c
        /*002a*/ 	.short	(.L_304 - .L_303)


	//   ....[0]....
.L_303:
        /*002c*/ 	.word	0x00000010


	//----- nvinfo : EIATTR_MAX_THREADS
	.align		4
.L_304:
        /*0030*/ 	.byte	0x04, 0x05
        /*0032*/ 	.short	(.L_306 - .L_305)
.L_305:
        /*0034*/ 	.word	0x00000180
        /*0038*/ 	.word	0x00000001
        /*003c*/ 	.word	0x00000001


	//----- nvinfo : EIATTR_CBANK_PARAM_SIZE
	.align		4
.L_306:
        /*0040*/ 	.byte	0x03, 0x19
        /*0042*/ 	.short	0x0a80


	//----- nvinfo : EIATTR_PARAM_CBANK
	.align		4
        /*0044*/ 	.byte	0x04, 0x0a
        /*0046*/ 	.short	(.L_308 - .L_307)
	.align		4
.L_307:
        /*0048*/ 	.word	index@(.nv.constant0._ZN7cutlass13device_kernelIN5flash11enable_sm90INS1_16FlashAttnFwdSm90INS1_25CollectiveMainloopFwdSm90ILi2EN4cute5tupleIJNS5_1CILi1EEES8_S8_EEENS6_IJNS7_ILi64EEESA_SA_EEELi512ENS_10bfloat16_tEfNS_4arch4Sm90ELb1ELb0ELb0ELb1ELb1ELb1ELb0ELb0ELb0ELb1ELb0ELb0EEENS1_21CollectiveEpilogueFwdINS6_IJSA_NS7_ILi512EEESA_EEES9_SC_SE_Li256ELb1ELb1ELb0ELb0EEENS1_36VarlenDynamicPersistentTileSchedulerILi64ELi64ELi256ELi128ELb0ELb1ELb1ELb1ELb1ELb1EEEEEEEEEvNT_6ParamsE)
        /*004c*/ 	.short	0x0380
        /*004e*/ 	.short	0x0a80


	//----- nvinfo : EIATTR_SW_WAR
	.align		4
.L_308:
        /*0050*/ 	.byte	0x04, 0x36
        /*0052*/ 	.short	(.L_310 - .L_309)
.L_309:
        /*0054*/ 	.word	0x00000008
.L_310:


//--------------------- .nv.info._ZN7cutlass13device_kernelIN5flash11enable_sm90INS1_16FlashAttnFwdSm90INS1_25CollectiveMainloopFwdSm90ILi2EN4cute5tupleIJNS5_1CILi1EEES8_S8_EEENS6_IJNS7_ILi64EEESA_SA_EEELi512ENS_10bfloat16_tEfNS_4arch4Sm90ELb1ELb0ELb0ELb1ELb1ELb0ELb1ELb0ELb0ELb1ELb0ELb0EEENS1_21CollectiveEpilogueFwdINS6_IJSA_NS7_ILi512EEESA_EEES9_SC_SE_Li256ELb1ELb1ELb0ELb0EEENS1_36VarlenDynamicPersistentTileSchedulerILi64ELi64ELi256ELi128ELb0ELb1ELb1ELb1ELb1ELb1EEEEEEEEEvNT_6ParamsE --------------------------
	.section	.nv.info._ZN7cutlass13device_kernelIN5flash11enable_sm90INS1_16FlashAttnFwdSm90INS1_25CollectiveMainloopFwdSm90ILi2EN4cute5tupleIJNS5_1CILi1EEES8_S8_EEENS6_IJNS7_ILi64EEESA_SA_EEELi512ENS_10bfloat16_tEfNS_4arch4Sm90ELb1ELb0ELb0ELb1ELb1ELb0ELb1ELb0ELb0ELb1ELb0ELb0EEENS1_21CollectiveEpilogueFwdINS6_IJSA_NS7_ILi512EEESA_EEES9_SC_SE_Li256ELb1ELb1ELb0ELb0EEENS1_36VarlenDynamicPersistentTileSchedulerILi64ELi64ELi256ELi128ELb0ELb1ELb1ELb1ELb1ELb1EEEEEEEEEvNT_6ParamsE,"",@"SHT_CUDA_INFO"
	.sectionflags	@""
	.align	4


	//----- nvinfo : EIATTR_CUDA_API_VERSION
	.align		4
        /*0000*/ 	.byte	0x04, 0x37
        /*0002*/ 	.short	(.L_312 - .L_311)
.L_311:
        /*0004*/ 	.word	0x00000082


	//----- nvinfo : EIATTR_KPARAM_INFO
	.align		4
.L_312:
        /*0008*/ 	.byte	0x04, 0x17
        /*000a*/ 	.short	(.L_314 - .L_313)
.L_313:
        /*000c*/ 	.word	0x00000000
        /*0010*/ 	.short	0x0000
        /*0012*/ 	.short	0x0000
        /*0014*/ 	.byte	0x00, 0xf0, 0x01, 0x2e


	//----- nvinfo : EIATTR_SPARSE_MMA_MASK
	.align		4
.L_314:
        /*0018*/ 	.byte	0x03, 0x50
        /*001a*/ 	.short	0x0000


	//----- nvinfo : EIATTR_MAXREG_COUNT
	.align		4
        /*001c*/ 	.byte	0x03, 0x1b
        /*001e*/ 	.short	0x00a8


	//----- nvinfo : EIATTR_MERCURY_ISA_VERSION
	.align		4
        /*0020*/ 	.byte	0x03, 0x5f
        /*0022*/ 	.short	0x0101


	//----- nvinfo : EIATTR_VRC_CTA_INIT_COUNT
	.align		4
        /*0024*/ 	.byte	0x02, 0x4a
	.zero		1
	.zero		1


	//----- nvinfo : EIATTR_EXIT_INSTR_OFFSETS
	.align		4
        /*0028*/ 	.byte	0x04, 0x1c
        /*002a*/ 	.short	(.L_316 - .L_315)


	//   ....[0]....
.L_315:
        /*002c*/ 	.word	0x00000010


	//----- nvinfo : EIATTR_MAX_THREADS
	.align		4
.L_316:
        /*0030*/ 	.byte	0x04, 0x05
        /*0032*/ 	.short	(.L_318 - .L_317)
.L_317:
        /*0034*/ 	.word	0x00000180
        /*0038*/ 	.word	0x00000001
        /*003c*/ 	.word	0x00000001


	//----- nvinfo : EIATTR_CBANK_PARAM_SIZE
	.align		4
.L_318:
        /*0040*/ 	.byte	0x03, 0x19
        /*0042*/ 	.short	0x0b80


	//----- nvinfo : EIATTR_PARAM_CBANK
	.align		4
        /*0044*/ 	.byte	0x04, 0x0a
        /*0046*/ 	.short	(.L_320 - .L_319)
	.align		4
.L_319:
        /*0048*/ 	.word	index@(.nv.constant0._ZN7cutlass13device_kernelIN5flash11enable_sm90INS1_16FlashAttnFwdSm90INS1_25CollectiveMainloopFwdSm90ILi2EN4cute5tupleIJNS5_1CILi1EEES8_S8_EEENS6_IJNS7_ILi64EEESA_SA_EEELi512ENS_10bfloat16_tEfNS_4arch4Sm90ELb1ELb0ELb0ELb1ELb1ELb0ELb1ELb0ELb0ELb1ELb0ELb0EEENS1_21CollectiveEpilogueFwdINS6_IJSA_NS7_ILi512EEESA_EEES9_SC_SE_Li256ELb1ELb1ELb0ELb0EEENS1_36VarlenDynamicPersistentTileSchedulerILi64ELi64ELi256ELi128ELb0ELb1ELb1ELb1ELb1ELb1EEEEEEEEEvNT_6ParamsE)
        /*004c*/ 	.short	0x0380
        /*004e*/ 	.short	0x0b80


	//----- nvinfo : EIATTR_SW_WAR
	.align		4
.L_320:
        /*0050*/ 	.byte	0x04, 0x36
        /*0052*/ 	.short	(.L_322 - .L_321)
.L_321:
        /*0054*/ 	.word	0x00000008
.L_322:


//--------------------- .nv.info._ZN7cutlass13device_kernelIN5flash11enable_sm90INS1_16FlashAttnFwdSm90INS1_25CollectiveMainloopFwdSm90ILi2EN4cute5tupleIJNS5_1CILi1EEES8_S8_EEENS6_IJNS7_ILi64EEESA_SA_EEELi512ENS_10bfloat16_tEfNS_4arch4Sm90ELb1ELb0ELb0ELb1ELb1ELb1ELb1ELb0ELb0ELb1ELb0ELb0EEENS1_21CollectiveEpilogueFwdINS6_IJSA_NS7_ILi512EEESA_EEES9_SC_SE_Li256ELb1ELb1ELb0ELb0EEENS1_36VarlenDynamicPersistentTileSchedulerILi64ELi64ELi256ELi128ELb0ELb1ELb1ELb1ELb1ELb1EEEEEEEEEvNT_6ParamsE --------------------------
	.section	.nv.info._ZN7cutlass13device_kernelIN5flash11enable_sm90INS1_16FlashAttnFwdSm90INS1_25CollectiveMainloopFwdSm90ILi2EN4cute5tupleIJNS5_1CILi1EEES8_S8_EEENS6_IJNS7_ILi64EEESA_SA_EEELi512ENS_10bfloat16_tEfNS_4arch4Sm90ELb1ELb0ELb0ELb1ELb1ELb1ELb1ELb0ELb0ELb1ELb0ELb0EEENS1_21CollectiveEpilogueFwdINS6_IJSA_NS7_ILi512EEESA_EEES9_SC_SE_Li256ELb1ELb1ELb0ELb0EEENS1_36VarlenDynamicPersistentTileSchedulerILi64ELi64ELi256ELi128ELb0ELb1ELb1ELb1ELb1ELb1EEEEEEEEEvNT_6ParamsE,"",@"SHT_CUDA_INFO"
	.sectionflags	@""
	.align	4


	//----- nvinfo : EIATTR_CUDA_API_VERSION
	.align		4
        /*0000*/ 	.byte	0x04, 0x37
        /*0002*/ 	.short	(.L_324 - .L_323)
.L_323:
        /*0004*/ 	.word	0x00000082


	//----- nvinfo : EIATTR_KPARAM_INFO
	.align		4
.L_324:
        /*0008*/ 	.byte	0x04, 0x17
        /*000a*/ 	.short	(.L_326 - .L_325)
.L_325:
        /*000c*/ 	.word	0x00000000
        /*0010*/ 	.short	0x0000
        /*0012*/ 	.short	0x0000
        /*0014*/ 	.byte	0x00, 0xf0, 0x01, 0x2e


	//----- nvinfo : EIATTR_SPARSE_MMA_MASK
	.align		4
.L_326:
        /*0018*/ 	.byte	0x03, 0x50
        /*001a*/ 	.short	0x0000


	//----- nvinfo : EIATTR_MAXREG_COUNT
	.align		4
        /*001c*/ 	.byte	0x03, 0x1b
        /*001e*/ 	.short	0x00a8


	//----- nvinfo : EIATTR_MERCURY_ISA_VERSION
	.align		4
        /*0020*/ 	.byte	0x03, 0x5f
        /*0022*/ 	.short	0x0101


	//----- nvinfo : EIATTR_VRC_CTA_INIT_COUNT
	.align		4
        /*0024*/ 	.byte	0x02, 0x4a
	.zero		1
	.zero		1


	//----- nvinfo : EIATTR_EXIT_INSTR_OFFSETS
	.align		4
        /*0028*/ 	.byte	0x04, 0x1c
        /*002a*/ 	.short	(.L_328 - .L_327)


	//   ....[0]....
.L_327:
        /*002c*/ 	.word	0x00000010


	//----- nvinfo : EIATTR_MAX_THREADS
	.align		4
.L_328:
        /*0030*/ 	.byte	0x04, 0x05
        /*0032*/ 	.short	(.L_330 - .L_329)
.L_329:
        /*0034*/ 	.word	0x00000180
        /*0038*/ 	.word	0x00000001
        /*003c*/ 	.word	0x00000001


	//----- nvinfo : EIATTR_CBANK_PARAM_SIZE
	.align		4
.L_330:
        /*0040*/ 	.byte	0x03, 0x19
        /*0042*/ 	.short	0x0b80


	//----- nvinfo : EIATTR_PARAM_CBANK
	.align		4
        /*0044*/ 	.byte	0x04, 0x0a
        /*0046*/ 	.short	(.L_332 - .L_331)
	.align		4
.L_331:
        /*0048*/ 	.word	index@(.nv.constant0._ZN7cutlass13device_kernelIN5flash11enable_sm90INS1_16FlashAttnFwdSm90INS1_25CollectiveMainloopFwdSm90ILi2EN4cute5tupleIJNS5_1CILi1EEES8_S8_EEENS6_IJNS7_ILi64EEESA_SA_EEELi512ENS_10bfloat16_tEfNS_4arch4Sm90ELb1ELb0ELb0ELb1ELb1ELb1ELb1ELb0ELb0ELb1ELb0ELb0EEENS1_21CollectiveEpilogueFwdINS6_IJSA_NS7_ILi512EEESA_EEES9_SC_SE_Li256ELb1ELb1ELb0ELb0EEENS1_36VarlenDynamicPersistentTileSchedulerILi64ELi64ELi256ELi128ELb0ELb1ELb1ELb1ELb1ELb1EEEEEEEEEvNT_6ParamsE)
        /*004c*/ 	.short	0x0380
        /*004e*/ 	.short	0x0b80


	//----- nvinfo : EIATTR_SW_WAR
	.align		4
.L_332:
        /*0050*/ 	.byte	0x04, 0x36
        /*0052*/ 	.short	(.L_334 - .L_333)
.L_333:
        /*0054*/ 	.word	0x00000008
.L_334:


//--------------------- .nv.callgraph             --------------------------
	.section	.nv.callgraph,"",@"SHT_CUDA_CALLGRAPH"
	.align	4
	.sectionentsize	8
	.align		4
        /*0000*/ 	.word	0x00000000
	.align		4
        /*0004*/ 	.word	0xffffffff
	.align		4
        /*0008*/ 	.word	0x00000000
	.align		4
        /*000c*/ 	.word	0xfffffffe
	.align		4
        /*0010*/ 	.word	0x00000000
	.align		4
        /*0014*/ 	.word	0xfffffffd
	.align		4
        /*0018*/ 	.word	0x00000000
	.align		4
        /*001c*/ 	.word	0xfffffffc


//--------------------- .nv.constant4             --------------------------
	.section	.nv.constant4,"a",@progbits
	.align	8
	.align		8
.nv.constant4:
        /*0000*/ 	.dword	_ZN75_INTERNAL_7bca59a0_39_flash_fwd_hdim64_512_bf16_paged_sm90_cu_a6473388_33944cuda3std3__45__cpo5beginE
	.align		8
        /*0008*/ 	.dword	_ZN75_INTERNAL_7bca59a0_39_flash_fwd_hdim64_512_bf16_paged_sm90_cu_a6473388_33944cuda3std3__45__cpo3endE
	.align		8
        /*0010*/ 	.dword	_ZN75_INTERNAL_7bca59a0_39_flash_fwd_hdim64_512_bf16_paged_sm90_cu_a6473388_33944cuda3std3__45__cpo6cbeginE
	.align		8
        /*0018*/ 	.dword	_ZN75_INTERNAL_7bca59a0_39_flash_fwd_hdim64_512_bf16_paged_sm90_cu_a6473388_33944cuda3std3__45__cpo4cendE
	.align		8
        /*0020*/ 	.dword	_ZN75_INTERNAL_7bca59a0_39_flash_fwd_hdim64_512_bf16_paged_sm90_cu_a6473388_33944cuda3std3__477_GLOBAL__N__7bca59a0_39_flash_fwd_hdim64_512_bf16_paged_sm90_cu_a6473388_33946ignoreE
	.align		8
        /*0028*/ 	.dword	_ZN75_INTERNAL_7bca59a0_39_flash_fwd_hdim64_512_bf16_paged_sm90_cu_a6473388_33944cuda3std3__419piecewise_constructE
	.align		8
        /*0030*/ 	.dword	_ZN75_INTERNAL_7bca59a0_39_flash_fwd_hdim64_512_bf16_paged_sm90_cu_a6473388_33944cuda3std3__48in_placeE
	.align		8
        /*0038*/ 	.dword	_ZN75_INTERNAL_7bca59a0_39_flash_fwd_hdim64_512_bf16_paged_sm90_cu_a6473388_33944cuda3std6ranges3__45__cpo4swapE
	.align		8
        /*0040*/ 	.dword	_ZN75_INTERNAL_7bca59a0_39_flash_fwd_hdim64_512_bf16_paged_sm90_cu_a6473388_33944cuda3std6ranges3__45__cpo9iter_moveE
	.align		8
        /*0048*/ 	.dword	_ZN75_INTERNAL_7bca59a0_39_flash_fwd_hdim64_512_bf16_paged_sm90_cu_a6473388_33944cute7productE
	.align		8
        /*0050*/ 	.dword	_ZN75_INTERNAL_7bca59a0_39_flash_fwd_hdim64_512_bf16_paged_sm90_cu_a6473388_33944cute1_E


//--------------------- .text._ZN7cutlass13device_kernelIN5flash11enable_sm90INS1_16FlashAttnFwdSm90INS1_25CollectiveMainloopFwdSm90ILi2EN4cute5tupleIJNS5_1CILi1EEES8_S8_EEENS6_IJNS7_ILi64EEESA_SA_EEELi512ENS_10bfloat16_tEfNS_4arch4Sm90ELb0ELb0ELb0ELb0ELb1ELb0ELb0ELb0ELb0ELb1ELb0ELb0EEENS1_21CollectiveEpilogueFwdINS6_IJSA_NS7_ILi512EEESA_EEES9_SC_SE_Li256ELb0ELb1ELb0ELb0EEENS1_29StaticPersistentTileSchedulerILb0EEEEEEEEEvNT_6ParamsE --------------------------
	.section	.text._ZN7cutlass13device_kernelIN5flash11enable_sm90INS1_16FlashAttnFwdSm90INS1_25CollectiveMainloopFwdSm90ILi2EN4cute5tupleIJNS5_1CILi1EEES8_S8_EEENS6_IJNS7_ILi64EEESA_SA_EEELi512ENS_10bfloat16_tEfNS_4arch4Sm90ELb0ELb0ELb0ELb0ELb1ELb0ELb0ELb0ELb0ELb1ELb0ELb0EEENS1_21CollectiveEpilogueFwdINS6_IJSA_NS7_ILi512EEESA_EEES9_SC_SE_Li256ELb0ELb1ELb0ELb0EEENS1_29StaticPersistentTileSchedulerILb0EEEEEEEEEvNT_6ParamsE,"ax",@progbits
	.align	128
.text._ZN7cutlass13device_kernelIN5flash11enable_sm90INS1_16FlashAttnFwdSm90INS1_25CollectiveMainloopFwdSm90ILi2EN4cute5tupleIJNS5_1CILi1EEES8_S8_EEENS6_IJNS7_ILi64EEESA_SA_EEELi512ENS_10bfloat16_tEfNS_4arch4Sm90ELb0ELb0ELb0ELb0ELb1ELb0ELb0ELb0ELb0ELb1ELb0ELb0EEENS1_21CollectiveEpilogueFwdINS6_IJSA_NS7_ILi512EEESA_EEES9_SC_SE_Li256ELb0ELb1ELb0ELb0EEENS1_29StaticPersistentTileSchedulerILb0EEEEEEEEEvNT_6ParamsE:
        .type           _ZN7cutlass13device_kernelIN5flash11enable_sm90INS1_16FlashAttnFwdSm90INS1_25CollectiveMainloopFwdSm90ILi2EN4cute5tupleIJNS5_1CILi1EEES8_S8_EEENS6_IJNS7_ILi64EEESA_SA_EEELi512ENS_10bfloat16_tEfNS_4arch4Sm90ELb0ELb0ELb0ELb0ELb1ELb0ELb0ELb0ELb0ELb1ELb0ELb0EEENS1_21CollectiveEpilogueFwdINS6_IJSA_NS7_ILi512EEESA_EEES9_SC_SE_Li256ELb0ELb1ELb0ELb0EEENS1_29StaticPersistentTileSchedulerILb0EEEEEEEEEvNT_6ParamsE,@function
        .size           _ZN7cutlass13device_kernelIN5flash11enable_sm90INS1_16FlashAttnFwdSm90INS1_25CollectiveMainloopFwdSm90ILi2EN4cute5tupleIJNS5_1CILi1EEES8_S8_EEENS6_IJNS7_ILi64EEESA_SA_EEELi512ENS_10bfloat16_tEfNS_4arch4Sm90ELb0ELb0ELb0ELb0ELb1ELb0ELb0ELb0ELb0ELb1ELb0ELb0EEENS1_21CollectiveEpilogueFwdINS6_IJSA_NS7_ILi512EEESA_EEES9_SC_SE_Li256ELb0ELb1ELb0ELb0EEENS1_29StaticPersistentTileSchedulerILb0EEEEEEEEEvNT_6ParamsE,(.L_x_18 - _ZN7cutlass13device_kernelIN5flash11enable_sm90INS1_16FlashAttnFwdSm90INS1_25CollectiveMainloopFwdSm90ILi2EN4cute5tupleIJNS5_1CILi1EEES8_S8_EEENS6_IJNS7_ILi64EEESA_SA_EEELi512ENS_10bfloat16_tEfNS_4arch4Sm90ELb0ELb0ELb0ELb0ELb1ELb0ELb0ELb0ELb0ELb1ELb0ELb0EEENS1_21CollectiveEpilogueFwdINS6_IJSA_NS7_ILi512EEESA_EEES9_SC_SE_Li256ELb0ELb1ELb0ELb0EEENS1_29StaticPersistentTileSchedulerILb0EEEEEEEEEvNT_6ParamsE)
        .other          _ZN7cutlass13device_kernelIN5flash11enable_sm90INS1_16FlashAttnFwdSm90INS1_25CollectiveMainloopFwdSm90ILi2EN4cute5tupleIJNS5_1CILi1EEES8_S8_EEENS6_IJNS7_ILi64EEESA_SA_EEELi512ENS_10bfloat16_tEfNS_4arch4Sm90ELb0ELb0ELb0ELb0ELb1ELb0ELb0ELb0ELb0ELb1ELb0ELb0EEENS1_21CollectiveEpilogueFwdINS6_IJSA_NS7_ILi512EEESA_EEES9_SC_SE_Li256ELb0ELb1ELb0ELb0EEENS1_29StaticPersistentTileSchedulerILb0EEEEEEEEEvNT_6ParamsE,@"STO_CUDA_ENTRY STV_DEFAULT"
_ZN7cutlass13device_kernelIN5flash11enable_sm90INS1_16FlashAttnFwdSm90INS1_25CollectiveMainloopFwdSm90ILi2EN4cute5tupleIJNS5_1CILi1EEES8_S8_EEENS6_IJNS7_ILi64EEESA_SA_EEELi512ENS_10bfloat16_tEfNS_4arch4Sm90ELb0ELb0ELb0ELb0ELb1ELb0ELb0ELb0ELb0ELb1ELb0ELb0EEENS1_21CollectiveEpilogueFwdINS6_IJSA_NS7_ILi512EEESA_EEES9_SC_SE_Li256ELb0ELb1ELb0ELb0EEENS1_29StaticPersistentTileSchedulerILb0EEEEEEEEEvNT_6ParamsE:
[----:B------:R-:W-:Y:S01]  /*0000*/  LDC R1, c[0x0][0x37c] ;  /* 0x0000df00ff017b82 */ /* 0x000fe20000000800 */
[----:B------:R-:W-:Y:S05]  /*0010*/  EXIT ;  /* 0x000000000000794d */ /* 0x000fea0003800000 */
.L_x_0:
[----:B------:R-:W-:-:S00]  /*0020*/  BRA `(.L_x_0) ;  /* 0xfffffffc00fc7947 */ /* 0x000fc0000383ffff */
[----:B------:R-:W-:-:S00]  /*0030*/  NOP ;  /* 0x0000000000007918 */ /* 0x000fc00000000000 */
        /* <DEDUP_REMOVED lines=12> */
.L_x_18:


//--------------------- .text._ZN7cutlass13device_kernelIN5flash11enable_sm90INS1_16FlashAttnFwdSm90INS1_25CollectiveMainloopFwdSm90ILi2EN4cute5tupleIJNS5_1CILi1EEES8_S8_EEENS6_IJNS7_ILi64EEESA_SA_EEELi512ENS_10bfloat16_tEfNS_4arch4Sm90ELb0ELb0ELb0ELb0ELb1ELb0ELb1ELb0ELb0ELb1ELb0ELb0EEENS1_21CollectiveEpilogueFwdINS6_IJSA_NS7_ILi512EEESA_EEES9_SC_SE_Li256ELb0ELb1ELb0ELb0EEENS1_29StaticPersistentTileSchedulerILb0EEEEEEEEEvNT_6ParamsE --------------------------
	.section	.text._ZN7cutlass13device_kernelIN5flash11enable_sm90INS1_16FlashAttnFwdSm90INS1_25CollectiveMainloopFwdSm90ILi2EN4cute5tupleIJNS5_1CILi1EEES8_S8_EEENS6_IJNS7_ILi64EEESA_SA_EEELi512ENS_10bfloat16_tEfNS_4arch4Sm90ELb0ELb0ELb0ELb0ELb1ELb0ELb1ELb0ELb0ELb1ELb0ELb0EEENS1_21CollectiveEpilogueFwdINS6_IJSA_NS7_ILi512EEESA_EEES9_SC_SE_Li256ELb0ELb1ELb0ELb0EEENS1_29StaticPersistentTileSchedulerILb0EEEEEEEEEvNT_6ParamsE,"ax",@progbits
	.align	128
.text._ZN7cutlass13device_kernelIN5flash11enable_sm90INS1_16FlashAttnFwdSm90INS1_25CollectiveMainloopFwdSm90ILi2EN4cute5tupleIJNS5_1CILi1EEES8_S8_EEENS6_IJNS7_ILi64EEESA_SA_EEELi512ENS_10bfloat16_tEfNS_4arch4Sm90ELb0ELb0ELb0ELb0ELb1ELb0ELb1ELb0ELb0ELb1ELb0ELb0EEENS1_21CollectiveEpilogueFwdINS6_IJSA_NS7_ILi512EEESA_EEES9_SC_SE_Li256ELb0ELb1ELb0ELb0EEENS1_29StaticPersistentTileSchedulerILb0EEEEEEEEEvNT_6ParamsE:
        .type           _ZN7cutlass13device_kernelIN5flash11enable_sm90INS1_16FlashAttnFwdSm90INS1_25CollectiveMainloopFwdSm90ILi2EN4cute5tupleIJNS5_1CILi1EEES8_S8_EEENS6_IJNS7_ILi64EEESA_SA_EEELi512ENS_10bfloat16_tEfNS_4arch4Sm90ELb0ELb0ELb0ELb0ELb1ELb0ELb1ELb0ELb0ELb1ELb0ELb0EEENS1_21CollectiveEpilogueFwdINS6_IJSA_NS7_ILi512EEESA_EEES9_SC_SE_Li256ELb0ELb1ELb0ELb0EEENS1_29StaticPersistentTileSchedulerILb0EEEEEEEEEvNT_6ParamsE,@function
        .size           _ZN7cutlass13device_kernelIN5flash11enable_sm90INS1_16FlashAttnFwdSm90INS1_25CollectiveMainloopFwdSm90ILi2EN4cute5tupleIJNS5_1CILi1EEES8_S8_EEENS6_IJNS7_ILi64EEESA_SA_EEELi512ENS_10bfloat16_tEfNS_4arch4Sm90ELb0ELb0ELb0ELb0ELb1ELb0ELb1ELb0ELb0ELb1ELb0ELb0EEENS1_21CollectiveEpilogueFwdINS6_IJSA_NS7_ILi512EEESA_EEES9_SC_SE_Li256ELb0ELb1ELb0ELb0EEENS1_29StaticPersistentTileSchedulerILb0EEEEEEEEEvNT_6ParamsE,(.L_x_19 - _ZN7cutlass13device_kernelIN5flash11enable_sm90INS1_16FlashAttnFwdSm90INS1_25CollectiveMainloopFwdSm90ILi2EN4cute5tupleIJNS5_1CILi1EEES8_S8_EEENS6_IJNS7_ILi64EEESA_SA_EEELi512ENS_10bfloat16_tEfNS_4arch4Sm90ELb0ELb0ELb0ELb0ELb1ELb0ELb1ELb0ELb0ELb1ELb0ELb0EEENS1_21CollectiveEpilogueFwdINS6_IJSA_NS7_ILi512EEESA_EEES9_SC_SE_Li256ELb0ELb1ELb0ELb0EEENS1_29StaticPersistentTileSchedulerILb0EEEEEEEEEvNT_6ParamsE)
        .other          _ZN7cutlass13device_kernelIN5flash11enable_sm90INS1_16FlashAttnFwdSm90INS1_25CollectiveMainloopFwdSm90ILi2EN4cute5tupleIJNS5_1CILi1EEES8_S8_EEENS6_IJNS7_ILi64EEESA_SA_EEELi512ENS_10bfloat16_tEfNS_4arch4Sm90ELb0ELb0ELb0ELb0ELb1ELb0ELb1ELb0ELb0ELb1ELb0ELb0EEENS1_21CollectiveEpilogueFwdINS6_IJSA_NS7_ILi512EEESA_EEES9_SC_SE_Li256ELb0ELb1ELb0ELb0EEENS1_29StaticPersistentTileSchedulerILb0EEEEEEEEEvNT_6ParamsE,@"STO_CUDA_ENTRY STV_DEFAULT"
_ZN7cutlass13device_kernelIN5flash11enable_sm90INS1_16FlashAttnFwdSm90INS1_25CollectiveMainloopFwdSm90ILi2EN4cute5tupleIJNS5_1CILi1EEES8_S8_EEENS6_IJNS7_ILi64EEESA_SA_EEELi512ENS_10bfloat16_tEfNS_4arch4Sm90ELb0ELb0ELb0ELb0ELb1ELb0ELb1ELb0ELb0ELb1ELb0ELb0EEENS1_21CollectiveEpilogueFwdINS6_IJSA_NS7_ILi512EEESA_EEES9_SC_SE_Li256ELb0ELb1ELb0ELb0EEENS1_29StaticPersistentTileSchedulerILb0EEEEEEEEEvNT_6ParamsE:
[----:B------:R-:W-:Y:S01]  /*0000*/  LDC R1, c[0x0][0x37c] ;  /* 0x0000df00ff017b82 */ /* 0x000fe20000000800 */
[----:B------:R-:W-:Y:S05]  /*0010*/  EXIT ;  /* 0x000000000000794d */ /* 0x000fea0003800000 */
.L_x_1:
        /* <DEDUP_REMOVED lines=14> */
.L_x_19:


//--------------------- .text._ZN7cutlass13device_kernelIN5flash11enable_sm90INS1_16FlashAttnFwdSm90INS1_25CollectiveMainloopFwdSm90ILi2EN4cute5tupleIJNS5_1CILi1EEES8_S8_EEENS6_IJNS7_ILi64EEESA_SA_EEELi512ENS_10bfloat16_tEfNS_4arch4Sm90ELb0ELb0ELb0ELb1ELb1ELb0ELb0ELb0ELb0ELb1ELb0ELb0EEENS1_21CollectiveEpilogueFwdINS6_IJSA_NS7_ILi512EEESA_EEES9_SC_SE_Li256ELb1ELb1ELb0ELb0EEENS1_36VarlenDynamicPersistentTileSchedulerILi64ELi64ELi256ELi128ELb0ELb1ELb1ELb0ELb1ELb1EEEEEEEEEvNT_6ParamsE --------------------------
	.section	.text._ZN7cutlass13device_kernelIN5flash11enable_sm90INS1_16FlashAttnFwdSm90INS1_25CollectiveMainloopFwdSm90ILi2EN4cute5tupleIJNS5_1CILi1EEES8_S8_EEENS6_IJNS7_ILi64EEESA_SA_EEELi512ENS_10bfloat16_tEfNS_4arch4Sm90ELb0ELb0ELb0ELb1ELb1ELb0ELb0ELb0ELb0ELb1ELb0ELb0EEENS1_21CollectiveEpilogueFwdINS6_IJSA_NS7_ILi512EEESA_EEES9_SC_SE_Li256ELb1ELb1ELb0ELb0EEENS1_36VarlenDynamicPersistentTileSchedulerILi64ELi64ELi256ELi128ELb0ELb1ELb1ELb0ELb1ELb1EEEEEEEEEvNT_6ParamsE,"ax",@progbits
	.align	128
.text._ZN7cutlass13device_kernelIN5flash11enable_sm90INS1_16FlashAttnFwdSm90INS1_25CollectiveMainloopFwdSm90ILi2EN4cute5tupleIJNS5_1CILi1EEES8_S8_EEENS6_IJNS7_ILi64EEESA_SA_EEELi512ENS_10bfloat16_tEfNS_4arch4Sm90ELb0ELb0ELb0ELb1ELb1ELb0ELb0ELb0ELb0ELb1ELb0ELb0EEENS1_21CollectiveEpilogueFwdINS6_IJSA_NS7_ILi512EEESA_EEES9_SC_SE_Li256ELb1ELb1ELb0ELb0EEENS1_36VarlenDynamicPersistentTileSchedulerILi64ELi64ELi256ELi128ELb0ELb1ELb1ELb0ELb1ELb1EEEEEEEEEvNT_6ParamsE:
        .type           _ZN7cutlass13device_kernelIN5flash11enable_sm90INS1_16FlashAttnFwdSm90INS1_25CollectiveMainloopFwdSm90ILi2EN4cute5tupleIJNS5_1CILi1EEES8_S8_EEENS6_IJNS7_ILi64EEESA_SA_EEELi512ENS_10bfloat16_tEfNS_4arch4Sm90ELb0ELb0ELb0ELb1ELb1ELb0ELb0ELb0ELb0ELb1ELb0ELb0EEENS1_21CollectiveEpilogueFwdINS6_IJSA_NS7_ILi512EEESA_EEES9_SC_SE_Li256ELb1ELb1ELb0ELb0EEENS1_36VarlenDynamicPersistentTileSchedulerILi64ELi64ELi256ELi128ELb0ELb1ELb1ELb0ELb1ELb1EEEEEEEEEvNT_6ParamsE,@function
        .size           _ZN7cutlass13device_kernelIN5flash11enable_sm90INS1_16FlashAttnFwdSm90INS1_25CollectiveMainloopFwdSm90ILi2EN4cute5tupleIJNS5_1CILi1EEES8_S8_EEENS6_IJNS7_ILi64EEESA_SA_EEELi512ENS_10bfloat16_tEfNS_4arch4Sm90ELb0ELb0ELb0ELb1ELb1ELb0ELb0ELb0ELb0ELb1ELb0ELb0EEENS1_21CollectiveEpilogueFwdINS6_IJSA_NS7_ILi512EEESA_EEES9_SC_SE_Li256ELb1ELb1ELb0ELb0EEENS1_36VarlenDynamicPersistentTileSchedulerILi64ELi64ELi256ELi128ELb0ELb1ELb1ELb0ELb1ELb1EEEEEEEEEvNT_6ParamsE,(.L_x_20 - _ZN7cutlass13device_kernelIN5flash11enable_sm90INS1_16FlashAttnFwdSm90INS1_25CollectiveMainloopFwdSm90ILi2EN4cute5tupleIJNS5_1CILi1EEES8_S8_EEENS6_IJNS7_ILi64EEESA_SA_EEELi512ENS_10bfloat16_tEfNS_4arch4Sm90ELb0ELb0ELb0ELb1ELb1ELb0ELb0ELb0ELb0ELb1ELb0ELb0EEENS1_21CollectiveEpilogueFwdINS6_IJSA_NS7_ILi512EEESA_EEES9_SC_SE_Li256ELb1ELb1ELb0ELb0EEENS1_36VarlenDynamicPersistentTileSchedulerILi64ELi64ELi256ELi128ELb0ELb1ELb1ELb0ELb1ELb1EEEEEEEEEvNT_6ParamsE)
        .other          _ZN7cutlass13device_kernelIN5flash11enable_sm90INS1_16FlashAttnFwdSm90INS1_25CollectiveMainloopFwdSm90ILi2EN4cute5tupleIJNS5_1CILi1EEES8_S8_EEENS6_IJNS7_ILi64EEESA_SA_EEELi512ENS_10bfloat16_tEfNS_4arch4Sm90ELb0ELb0ELb0ELb1ELb1ELb0ELb0ELb0ELb0ELb1ELb0ELb0EEENS1_21CollectiveEpilogueFwdINS6_IJSA_NS7_ILi512EEESA_EEES9_SC_SE_Li256ELb1ELb1ELb0ELb0EEENS1_36VarlenDynamicPersistentTileSchedulerILi64ELi64ELi256ELi128ELb0ELb1ELb1ELb0ELb1ELb1EEEEEEEEEvNT_6ParamsE,@"STO_CUDA_ENTRY STV_DEFAULT"
_ZN7cutlass13device_kernelIN5flash11enable_sm90INS1_16FlashAttnFwdSm90INS1_25CollectiveMainloopFwdSm90ILi2EN4cute5tupleIJNS5_1CILi1EEES8_S8_EEENS6_IJNS7_ILi64EEESA_SA_EEELi512ENS_10bfloat16_tEfNS_4arch4Sm90ELb0ELb0ELb0ELb1ELb1ELb0ELb0ELb0ELb0ELb1ELb0ELb0EEENS1_21CollectiveEpilogueFwdINS6_IJSA_NS7_ILi512EEESA_EEES9_SC_SE_Li256ELb1ELb1ELb0ELb0EEENS1_36VarlenDynamicPersistentTileSchedulerILi64ELi64ELi256ELi128ELb0ELb1ELb1ELb0ELb1ELb1EEEEEEEEEvNT_6ParamsE:
[----:B------:R-:W-:Y:S01]  /*0000*/  LDC R1, c[0x0][0x37c] ;  /* 0x0000df00ff017b82 */ /* 0x000fe20000000800 */
[----:B------:R-:W-:Y:S05]  /*0010*/  EXIT ;  /* 0x000000000000794d */ /* 0x000fea0003800000 */
.L_x_2:
        /* <DEDUP_REMOVED lines=14> */
.L_x_20:


//--------------------- .text._ZN7cutlass13device_kernelIN5flash11enable_sm90INS1_16FlashAttnFwdSm90INS1_25CollectiveMainloopFwdSm90ILi2EN4cute5tupleIJNS5_1CILi1EEES8_S8_EEENS6_IJNS7_ILi64EEESA_SA_EEELi512ENS_10bfloat16_tEfNS_4arch4Sm90ELb0ELb0ELb0ELb1ELb1ELb1ELb0ELb0ELb0ELb1ELb0ELb0EEENS1_21CollectiveEpilogueFwdINS6_IJSA_NS7_ILi512EEESA_EEES9_SC_SE_Li256ELb1ELb1ELb0ELb0EEENS1_36VarlenDynamicPersistentTileSchedulerILi64ELi64ELi256ELi128ELb0ELb1ELb1ELb0ELb1ELb1EEEEEEEEEvNT_6ParamsE --------------------------
	.section	.text._ZN7cutlass13device_kernelIN5flash11enable_sm90INS1_16FlashAttnFwdSm90INS1_25CollectiveMainloopFwdSm90ILi2EN4cute5tupleIJNS5_1CILi1EEES8_S8_EEENS6_IJNS7_ILi64EEESA_SA_EEELi512ENS_10bfloat16_tEfNS_4arch4Sm90ELb0ELb0ELb0ELb1ELb1ELb1ELb0ELb0ELb0ELb1ELb0ELb0EEENS1_21CollectiveEpilogueFwdINS6_IJSA_NS7_ILi512EEESA_EEES9_SC_SE_Li256ELb1ELb1ELb0ELb0EEENS1_36VarlenDynamicPersistentTileSchedulerILi64ELi64ELi256ELi128ELb0ELb1ELb1ELb0ELb1ELb1EEEEEEEEEvNT_6ParamsE,"ax",@progbits
	.align	128
.text._ZN7cutlass13device_kernelIN5flash11enable_sm90INS1_16FlashAttnFwdSm90INS1_25CollectiveMainloopFwdSm90ILi2EN4cute5tupleIJNS5_1CILi1EEES8_S8_EEENS6_IJNS7_ILi64EEESA_SA_EEELi512ENS_10bfloat16_tEfNS_4arch4Sm90ELb0ELb0ELb0ELb1ELb1ELb1ELb0ELb0ELb0ELb1ELb0ELb0EEENS1_21CollectiveEpilogueFwdINS6_IJSA_NS7_ILi512EEESA_EEES9_SC_SE_Li256ELb1ELb1ELb0ELb0EEENS1_36VarlenDynamicPersistentTileSchedulerILi64ELi64ELi256ELi128ELb0ELb1ELb1ELb0ELb1ELb1EEEEEEEEEvNT_6ParamsE:
        .type           _ZN7cutlass13device_kernelIN5flash11enable_sm90INS1_16FlashAttnFwdSm90INS1_25CollectiveMainloopFwdSm90ILi2EN4cute5tupleIJNS5_1CILi1EEES8_S8_EEENS6_IJNS7_ILi64EEESA_SA_EEELi512ENS_10bfloat16_tEfNS_4arch4Sm90ELb0ELb0ELb0ELb1ELb1ELb1ELb0ELb0ELb0ELb1ELb0ELb0EEENS1_21CollectiveEpilogueFwdINS6_IJSA_NS7_ILi512EEESA_EEES9_SC_SE_Li256ELb1ELb1ELb0ELb0EEENS1_36VarlenDynamicPersistentTileSchedulerILi64ELi64ELi256ELi128ELb0ELb1ELb1ELb0ELb1ELb1EEEEEEEEEvNT_6ParamsE,@function
        .size           _ZN7cutlass13device_kernelIN5flash11enable_sm90INS1_16FlashAttnFwdSm90INS1_25CollectiveMainloopFwdSm90ILi2EN4cute5tupleIJNS5_1CILi1EEES8_S8_EEENS6_IJNS7_ILi64EEESA_SA_EEELi512ENS_10bfloat16_tEfNS_4arch4Sm90ELb0ELb0ELb0ELb1ELb1ELb1ELb0ELb0ELb0ELb1ELb0ELb0EEENS1_21CollectiveEpilogueFwdINS6_IJSA_NS7_ILi512EEESA_EEES9_SC_SE_Li256ELb1ELb1ELb0ELb0EEENS1_36VarlenDynamicPersistentTileSchedulerILi64ELi64ELi256ELi128ELb0ELb1ELb1ELb0ELb1ELb1EEEEEEEEEvNT_6ParamsE,(.L_x_21 - _ZN7cutlass13device_kernelIN5flash11enable_sm90INS1_16FlashAttnFwdSm90INS1_25CollectiveMainloopFwdSm90ILi2EN4cute5tupleIJNS5_1CILi1EEES8_S8_EEENS6_IJNS7_ILi64EEESA_SA_EEELi512ENS_10bfloat16_tEfNS_4arch4Sm90ELb0ELb0ELb0ELb1ELb1ELb1ELb0ELb0ELb0ELb1ELb0ELb0EEENS1_21CollectiveEpilogueFwdINS6_IJSA_NS7_ILi512EEESA_EEES9_SC_SE_Li256ELb1ELb1ELb0ELb0EEENS1_36VarlenDynamicPersistentTileSchedulerILi64ELi64ELi256ELi128ELb0ELb1ELb1ELb0ELb1ELb1EEEEEEEEEvNT_6ParamsE)
        .other          _ZN7cutlass13device_kernelIN5flash11enable_sm90INS1_16FlashAttnFwdSm90INS1_25CollectiveMainloopFwdSm90ILi2EN4cute5tupleIJNS5_1CILi1EEES8_S8_EEENS6_IJNS7_ILi64EEESA_SA_EEELi512ENS_10bfloat16_tEfNS_4arch4Sm90ELb0ELb0ELb0ELb1ELb1ELb1ELb0ELb0ELb0ELb1ELb0ELb0EEENS1_21CollectiveEpilogueFwdINS6_IJSA_NS7_ILi512EEESA_EEES9_SC_SE_Li256ELb1ELb1ELb0ELb0EEENS1_36VarlenDynamicPersistentTileSchedulerILi64ELi64ELi256ELi128ELb0ELb1ELb1ELb0ELb1ELb1EEEEEEEEEvNT_6ParamsE,@"STO_CUDA_ENTRY STV_DEFAULT"
_ZN7cutlass13device_kernelIN5flash11enable_sm90INS1_16FlashAttnFwdSm90INS1_25CollectiveMainloopFwdSm90ILi2EN4cute5tupleIJNS5_1CILi1EEES8_S8_EEENS6_IJNS7_ILi64EEESA_SA_EEELi512ENS_10bfloat16_tEfNS_4arch4Sm90ELb0ELb0ELb0ELb1ELb1ELb1ELb0ELb0ELb0ELb1ELb0ELb0EEENS1_21CollectiveEpilogueFwdINS6_IJSA_NS7_ILi512EEESA_EEES9_SC_SE_Li256ELb1ELb1ELb0ELb0EEENS1_36VarlenDynamicPersistentTileSchedulerILi64ELi64ELi256ELi128ELb0ELb1ELb1ELb0ELb1ELb1EEEEEEEEEvNT_6ParamsE:
[----:B------:R-:W-:Y:S01]  /*0000*/  LDC R1, c[0x0][0x37c] ;  /* 0x0000df00ff017b82 */ /* 0x000fe20000000800 */
[----:B------:R-:W-:Y:S05]  /*0010*/  EXIT ;  /* 0x000000000000794d */ /* 0x000fea0003800000 */
.L_x_3:
        /* <DEDUP_REMOVED lines=14> */
.L_x_21:


//--------------------- .text._ZN7cutlass13device_kernelIN5flash11enable_sm90INS1_16FlashAttnFwdSm90INS1_25CollectiveMainloopFwdSm90ILi2EN4cute5tupleIJNS5_1CILi1EEES8_S8_EEENS6_IJNS7_ILi64EEESA_SA_EEELi512ENS_10bfloat16_tEfNS_4arch4Sm90ELb0ELb0ELb0ELb1ELb1ELb0ELb1ELb0ELb0ELb1ELb0ELb0EEENS1_21CollectiveEpilogueFwdINS6_IJSA_NS7_ILi512EEESA_EEES9_SC_SE_Li256ELb1ELb1ELb0ELb0EEENS1_36VarlenDynamicPersistentTileSchedulerILi64ELi64ELi256ELi128ELb0ELb1ELb1ELb0ELb1ELb1EEEEEEEEEvNT_6ParamsE --------------------------
	.section	.text._ZN7cutlass13device_kernelIN5flash11enable_sm90INS1_16FlashAttnFwdSm90INS1_25CollectiveMainloopFwdSm90ILi2EN4cute5tupleIJNS5_1CILi1EEES8_S8_EEENS6_IJNS7_ILi64EEESA_SA_EEELi512ENS_10bfloat16_tEfNS_4arch4Sm90ELb0ELb0ELb0ELb1ELb1ELb0ELb1ELb0ELb0ELb1ELb0ELb0EEENS1_21CollectiveEpilogueFwdINS6_IJSA_NS7_ILi512EEESA_EEES9_SC_SE_Li256ELb1ELb1ELb0ELb0EEENS1_36VarlenDynamicPersistentTileSchedulerILi64ELi64ELi256ELi128ELb0ELb1ELb1ELb0ELb1ELb1EEEEEEEEEvNT_6ParamsE,"ax",@progbits
	.align	128
.text._ZN7cutlass13device_kernelIN5flash11enable_sm90INS1_16FlashAttnFwdSm90INS1_25CollectiveMainloopFwdSm90ILi2EN4cute5tupleIJNS5_1CILi1EEES8_S8_EEENS6_IJNS7_ILi64EEESA_SA_EEELi512ENS_10bfloat16_tEfNS_4arch4Sm90ELb0ELb0ELb0ELb1ELb1ELb0ELb1ELb0ELb0ELb1ELb0ELb0EEENS1_21CollectiveEpilogueFwdINS6_IJSA_NS7_ILi512EEESA_EEES9_SC_SE_Li256ELb1ELb1ELb0ELb0EEENS1_36VarlenDynamicPersistentTileSchedulerILi64ELi64ELi256ELi128ELb0ELb1ELb1ELb0ELb1ELb1EEEEEEEEEvNT_6ParamsE:
        .type           _ZN7cutlass13device_kernelIN5flash11enable_sm90INS1_16FlashAttnFwdSm90INS1_25CollectiveMainloopFwdSm90ILi2EN4cute5tupleIJNS5_1CILi1EEES8_S8_EEENS6_IJNS7_ILi64EEESA_SA_EEELi512ENS_10bfloat16_tEfNS_4arch4Sm90ELb0ELb0ELb0ELb1ELb1ELb0ELb1ELb0ELb0ELb1ELb0ELb0EEENS1_21CollectiveEpilogueFwdINS6_IJSA_NS7_ILi512EEESA_EEES9_SC_SE_Li256ELb1ELb1ELb0ELb0EEENS1_36VarlenDynamicPersistentTileSchedulerILi64ELi64ELi256ELi128ELb0ELb1ELb1ELb0ELb1ELb1EEEEEEEEEvNT_6ParamsE,@function
        .size           _ZN7cutlass13device_kernelIN5flash11enable_sm90INS1_16FlashAttnFwdSm90INS1_25CollectiveMainloopFwdSm90ILi2EN4cute5tupleIJNS5_1CILi1EEES8_S8_EEENS6_IJNS7_ILi64EEESA_SA_EEELi512ENS_10bfloat16_tEfNS_4arch4Sm90ELb0ELb0ELb0ELb1ELb1ELb0ELb1ELb0ELb0ELb1ELb0ELb0EEENS1_21CollectiveEpilogueFwdINS6_IJSA_NS7_ILi512EEESA_EEES9_SC_SE_Li256ELb1ELb1ELb0ELb0EEENS1_36VarlenDynamicPersistentTileSchedulerILi64ELi64ELi256ELi128ELb0ELb1ELb1ELb0ELb1ELb1EEEEEEEEEvNT_6ParamsE,(.L_x_22 - _ZN7cutlass13device_kernelIN5flash11enable_sm90INS1_16FlashAttnFwdSm90INS1_25CollectiveMainloopFwdSm90ILi2EN4cute5tupleIJNS5_1CILi1EEES8_S8_EEENS6_IJNS7_ILi64EEESA_SA_EEELi512ENS_10bfloat16_tEfNS_4arch4Sm90ELb0ELb0ELb0ELb1ELb1ELb0ELb1ELb0ELb0ELb1ELb0ELb0EEENS1_21CollectiveEpilogueFwdINS6_IJSA_NS7_ILi512EEESA_EEES9_SC_SE_Li256ELb1ELb1ELb0ELb0EEENS1_36VarlenDynamicPersistentTileSchedulerILi64ELi64ELi256ELi128ELb0ELb1ELb1ELb0ELb1ELb1EEEEEEEEEvNT_6ParamsE)
        .other          _ZN7cutlass13device_kernelIN5flash11enable_sm90INS1_16FlashAttnFwdSm90INS1_25CollectiveMainloopFwdSm90ILi2EN4cute5tupleIJNS5_1CILi1EEES8_S8_EEENS6_IJNS7_ILi64EEESA_SA_EEELi512ENS_10bfloat16_tEfNS_4arch4Sm90ELb0ELb0ELb0ELb1ELb1ELb0ELb1ELb0ELb0ELb1ELb0ELb0EEENS1_21CollectiveEpilogueFwdINS6_IJSA_NS7_ILi512EEESA_EEES9_SC_SE_Li256ELb1ELb1ELb0ELb0EEENS1_36VarlenDynamicPersistentTileSchedulerILi64ELi64ELi256ELi128ELb0ELb1ELb1ELb0ELb1ELb1EEEEEEEEEvNT_6ParamsE,@"STO_CUDA_ENTRY STV_DEFAULT"
_ZN7cutlass13device_kernelIN5flash11enable_sm90INS1_16FlashAttnFwdSm90INS1_25CollectiveMainloopFwdSm90ILi2EN4cute5tupleIJNS5_1CILi1EEES8_S8_EEENS6_IJNS7_ILi64EEESA_SA_EEELi512ENS_10bfloat16_tEfNS_4arch4Sm90ELb0ELb0ELb0ELb1ELb1ELb0ELb1ELb0ELb0ELb1ELb0ELb0EEENS1_21CollectiveEpilogueFwdINS6_IJSA_NS7_ILi512EEESA_EEES9_SC_SE_Li256ELb1ELb1ELb0ELb0EEENS1_36VarlenDynamicPersistentTileSchedulerILi64ELi64ELi256ELi128ELb0ELb1ELb1ELb0ELb1ELb1EEEEEEEEEvNT_6ParamsE:
[----:B------:R-:W-:Y:S01]  /*0000*/  LDC R1, c[0x0][0x37c] ;  /* 0x0000df00ff017b82 */ /* 0x000fe20000000800 */
[----:B------:R-:W-:Y:S05]  /*0010*/  EXIT ;  /* 0x000000000000794d */ /* 0x000fea0003800000 */
.L_x_4:
        /* <DEDUP_REMOVED lines=14> */
.L_x_22:


//--------------------- .text._ZN7cutlass13device_kernelIN5flash11enable_sm90INS1_16FlashAttnFwdSm90INS1_25CollectiveMainloopFwdSm90ILi2EN4cute5tupleIJNS5_1CILi1EEES8_S8_EEENS6_IJNS7_ILi64EEESA_SA_EEELi512ENS_10bfloat16_tEfNS_4arch4Sm90ELb0ELb0ELb0ELb1ELb1ELb1ELb1ELb0ELb0ELb1ELb0ELb0EEENS1_21CollectiveEpilogueFwdINS6_IJSA_NS7_ILi512EEESA_EEES9_SC_SE_Li256ELb1ELb1ELb0ELb0EEENS1_36VarlenDynamicPersistentTileSchedulerILi64ELi64ELi256ELi128ELb0ELb1ELb1ELb0ELb1ELb1EEEEEEEEEvNT_6ParamsE --------------------------
	.section	.text._ZN7cutlass13device_kernelIN5flash11enable_sm90INS1_16FlashAttnFwdSm90INS1_25CollectiveMainloopFwdSm90ILi2EN4cute5tupleIJNS5_1CILi1EEES8_S8_EEENS6_IJNS7_ILi64EEESA_SA_EEELi512ENS_10bfloat16_tEfNS_4arch4Sm90ELb0ELb0ELb0ELb1ELb1ELb1ELb1ELb0ELb0ELb1ELb0ELb0EEENS1_21CollectiveEpilogueFwdINS6_IJSA_NS7_ILi512EEESA_EEES9_SC_SE_Li256ELb1ELb1ELb0ELb0EEENS1_36VarlenDynamicPersistentTileSchedulerILi64ELi64ELi256ELi128ELb0ELb1ELb1ELb0ELb1ELb1EEEEEEEEEvNT_6ParamsE,"ax",@progbits
	.align	128
.text._ZN7cutlass13device_kernelIN5flash11enable_sm90INS1_16FlashAttnFwdSm90INS1_25CollectiveMainloopFwdSm90ILi2EN4cute5tupleIJNS5_1CILi1EEES8_S8_EEENS6_IJNS7_ILi64EEESA_SA_EEELi512ENS_10bfloat16_tEfNS_4arch4Sm90ELb0ELb0ELb0ELb1ELb1ELb1ELb1ELb0ELb0ELb1ELb0ELb0EEENS1_21CollectiveEpilogueFwdINS6_IJSA_NS7_ILi512EEESA_EEES9_SC_SE_Li256ELb1ELb1ELb0ELb0EEENS1_36VarlenDynamicPersistentTileSchedulerILi64ELi64ELi256ELi128ELb0ELb1ELb1ELb0ELb1ELb1EEEEEEEEEvNT_6ParamsE:
        .type           _ZN7cutlass13device_kernelIN5flash11enable_sm90INS1_16FlashAttnFwdSm90INS1_25CollectiveMainloopFwdSm90ILi2EN4cute5tupleIJNS5_1CILi1EEES8_S8_EEENS6_IJNS7_ILi64EEESA_SA_EEELi512ENS_10bfloat16_tEfNS_4arch4Sm90ELb0ELb0ELb0ELb1ELb1ELb1ELb1ELb0ELb0ELb1ELb0ELb0EEENS1_21CollectiveEpilogueFwdINS6_IJSA_NS7_ILi512EEESA_EEES9_SC_SE_Li256ELb1ELb1ELb0ELb0EEENS1_36VarlenDynamicPersistentTileSchedulerILi64ELi64ELi256ELi128ELb0ELb1ELb1ELb0ELb1ELb1EEEEEEEEEvNT_6ParamsE,@function
        .size           _ZN7cutlass13device_kernelIN5flash11enable_sm90INS1_16FlashAttnFwdSm90INS1_25CollectiveMainloopFwdSm90ILi2EN4cute5tupleIJNS5_1CILi1EEES8_S8_EEENS6_IJNS7_ILi64EEESA_SA_EEELi512ENS_10bfloat16_tEfNS_4arch4Sm90ELb0ELb0ELb0ELb1ELb1ELb1ELb1ELb0ELb0ELb1ELb0ELb0EEENS1_21CollectiveEpilogueFwdINS6_IJSA_NS7_ILi512EEESA_EEES9_SC_SE_Li256ELb1ELb1ELb0ELb0EEENS1_36VarlenDynamicPersistentTileSchedulerILi64ELi64ELi256ELi128ELb0ELb1ELb1ELb0ELb1ELb1EEEEEEEEEvNT_6ParamsE,(.L_x_23 - _ZN7cutlass13device_kernelIN5flash11enable_sm90INS1_16FlashAttnFwdSm90INS1_25CollectiveMainloopFwdSm90ILi2EN4cute5tupleIJNS5_1CILi1EEES8_S8_EEENS6_IJNS7_ILi64EEESA_SA_EEELi512ENS_10bfloat16_tEfNS_4arch4Sm90ELb0ELb0ELb0ELb1ELb1ELb1ELb1ELb0ELb0ELb1ELb0ELb0EEENS1_21CollectiveEpilogueFwdINS6_IJSA_NS7_ILi512EEESA_EEES9_SC_SE_Li256ELb1ELb1ELb0ELb0EEENS1_36VarlenDynamicPersistentTileSchedulerILi64ELi64ELi256ELi128ELb0ELb1ELb1ELb0ELb1ELb1EEEEEEEEEvNT_6ParamsE)
        .other          _ZN7cutlass13device_kernelIN5flash11enable_sm90INS1_16FlashAttnFwdSm90INS1_25CollectiveMainloopFwdSm90ILi2EN4cute5tupleIJNS5_1CILi1EEES8_S8_EEENS6_IJNS7_ILi64EEESA_SA_EEELi512ENS_10bfloat16_tEfNS_4arch4Sm90ELb0ELb0ELb0ELb1ELb1ELb1ELb1ELb0ELb0ELb1ELb0ELb0EEENS1_21CollectiveEpilogueFwdINS6_IJSA_NS7_ILi512EEESA_EEES9_SC_SE_Li256ELb1ELb1ELb0ELb0EEENS1_36VarlenDynamicPersistentTileSchedulerILi64ELi64ELi256ELi128ELb0ELb1ELb1ELb0ELb1ELb1EEEEEEEEEvNT_6ParamsE,@"STO_CUDA_ENTRY STV_DEFAULT"
_ZN7cutlass13device_kernelIN5flash11enable_sm90INS1_16FlashAttnFwdSm90INS1_25CollectiveMainloopFwdSm90ILi2EN4cute5tupleIJNS5_1CILi1EEES8_S8_EEENS6_IJNS7_ILi64EEESA_SA_EEELi512ENS_10bfloat16_tEfNS_4arch4Sm90ELb0ELb0ELb0ELb1ELb1ELb1ELb1ELb0ELb0ELb1ELb0ELb0EEENS1_21CollectiveEpilogueFwdINS6_IJSA_NS7_ILi512EEESA_EEES9_SC_SE_Li256ELb1ELb1ELb0ELb0EEENS1_36VarlenDynamicPersistentTileSchedulerILi64ELi64ELi256ELi128ELb0ELb1ELb1ELb0ELb1ELb1EEEEEEEEEvNT_6ParamsE:
[----:B------:R-:W-:Y:S01]  /*0000*/  LDC R1, c[0x0][0x37c] ;  /* 0x0000df00ff017b82 */ /* 0x000fe20000000800 */
[----:B------:R-:W-:Y:S05]  /*0010*/  EXIT ;  /* 0x000000000000794d */ /* 0x000fea0003800000 */
.L_x_5:
        /* <DEDUP_REMOVED lines=14> */
.L_x_23:


//--------------------- .text._ZN7cutlass13device_kernelIN5flash11enable_sm90INS1_16FlashAttnFwdSm90INS1_25CollectiveMainloopFwdSm90ILi2EN4cute5tupleIJNS5_1CILi1EEES8_S8_EEENS6_IJNS7_ILi64EEESA_SA_EEELi512ENS_10bfloat16_tEfNS_4arch4Sm90ELb0ELb1ELb0ELb0ELb1ELb0ELb0ELb0ELb0ELb1ELb0ELb0EEENS1_21CollectiveEpilogueFwdINS6_IJSA_NS7_ILi512EEESA_EEES9_SC_SE_Li256ELb0ELb1ELb0ELb0EEENS1_30DynamicPersistentTileSchedulerILi256ELi128ELb0ELb1ELb1EEEEEEEEEvNT_6ParamsE --------------------------
	.section	.text._ZN7cutlass13device_kernelIN5flash11enable_sm90INS1_16FlashAttnFwdSm90INS1_25CollectiveMainloopFwdSm90ILi2EN4cute5tupleIJNS5_1CILi1EEES8_S8_EEENS6_IJNS7_ILi64EEESA_SA_EEELi512ENS_10bfloat16_tEfNS_4arch4Sm90ELb0ELb1ELb0ELb0ELb1ELb0ELb0ELb0ELb0ELb1ELb0ELb0EEENS1_21CollectiveEpilogueFwdINS6_IJSA_NS7_ILi512EEESA_EEES9_SC_SE_Li256ELb0ELb1ELb0ELb0EEENS1_30DynamicPersistentTileSchedulerILi256ELi128ELb0ELb1ELb1EEEEEEEEEvNT_6ParamsE,"ax",@progbits
	.align	128
.text._ZN7cutlass13device_kernelIN5flash11enable_sm90INS1_16FlashAttnFwdSm90INS1_25CollectiveMainloopFwdSm90ILi2EN4cute5tupleIJNS5_1CILi1EEES8_S8_EEENS6_IJNS7_ILi64EEESA_SA_EEELi512ENS_10bfloat16_tEfNS_4arch4Sm90ELb0ELb1ELb0ELb0ELb1ELb0ELb0ELb0ELb0ELb1ELb0ELb0EEENS1_21CollectiveEpilogueFwdINS6_IJSA_NS7_ILi512EEESA_EEES9_SC_SE_Li256ELb0ELb1ELb0ELb0EEENS1_30DynamicPersistentTileSchedulerILi256ELi128ELb0ELb1ELb1EEEEEEEEEvNT_6ParamsE:
        .type           _ZN7cutlass13device_kernelIN5flash11enable_sm90INS1_16FlashAttnFwdSm90INS1_25CollectiveMainloopFwdSm90ILi2EN4cute5tupleIJNS5_1CILi1EEES8_S8_EEENS6_IJNS7_ILi64EEESA_SA_EEELi512ENS_10bfloat16_tEfNS_4arch4Sm90ELb0ELb1ELb0ELb0ELb1ELb0ELb0ELb0ELb0ELb1ELb0ELb0EEENS1_21CollectiveEpilogueFwdINS6_IJSA_NS7_ILi512EEESA_EEES9_SC_SE_Li256ELb0ELb1ELb0ELb0EEENS1_30DynamicPersistentTileSchedulerILi256ELi128ELb0ELb1ELb1EEEEEEEEEvNT_6ParamsE,@function
        .size           _ZN7cutlass13device_kernelIN5flash11enable_sm90INS1_16FlashAttnFwdSm90INS1_25CollectiveMainloopFwdSm90ILi2EN4cute5tupleIJNS5_1CILi1EEES8_S8_EEENS6_IJNS7_ILi64EEESA_SA_EEELi512ENS_10bfloat16_tEfNS_4arch4Sm90ELb0ELb1ELb0ELb0ELb1ELb0ELb0ELb0ELb0ELb1ELb0ELb0EEENS1_21CollectiveEpilogueFwdINS6_IJSA_NS7_ILi512EEESA_EEES9_SC_SE_Li256ELb0ELb1ELb0ELb0EEENS1_30DynamicPersistentTileSchedulerILi256ELi128ELb0ELb1ELb1EEEEEEEEEvNT_6ParamsE,(.L_x_24 - _ZN7cutlass13device_kernelIN5flash11enable_sm90INS1_16FlashAttnFwdSm90INS1_25CollectiveMainloopFwdSm90ILi2EN4cute5tupleIJNS5_1CILi1EEES8_S8_EEENS6_IJNS7_ILi64EEESA_SA_EEELi512ENS_10bfloat16_tEfNS_4arch4Sm90ELb0ELb1ELb0ELb0ELb1ELb0ELb0ELb0ELb0ELb1ELb0ELb0EEENS1_21CollectiveEpilogueFwdINS6_IJSA_NS7_ILi512EEESA_EEES9_SC_SE_Li256ELb0ELb1ELb0ELb0EEENS1_30DynamicPersistentTileSchedulerILi256ELi128ELb0ELb1ELb1EEEEEEEEEvNT_6ParamsE)
        .other          _ZN7cutlass13device_kernelIN5flash11enable_sm90INS1_16FlashAttnFwdSm90INS1_25CollectiveMainloopFwdSm90ILi2EN4cute5tupleIJNS5_1CILi1EEES8_S8_EEENS6_IJNS7_ILi64EEESA_SA_EEELi512ENS_10bfloat16_tEfNS_4arch4Sm90ELb0ELb1ELb0ELb0ELb1ELb0ELb0ELb0ELb0ELb1ELb0ELb0EEENS1_21CollectiveEpilogueFwdINS6_IJSA_NS7_ILi512EEESA_EEES9_SC_SE_Li256ELb0ELb1ELb0ELb0EEENS1_30DynamicPersistentTileSchedulerILi256ELi128ELb0ELb1ELb1EEEEEEEEEvNT_6ParamsE,@"STO_CUDA_ENTRY STV_DEFAULT"
_ZN7cutlass13device_kernelIN5flash11enable_sm90INS1_16FlashAttnFwdSm90INS1_25CollectiveMainloopFwdSm90ILi2EN4cute5tupleIJNS5_1CILi1EEES8_S8_EEENS6_IJNS7_ILi64EEESA_SA_EEELi512ENS_10bfloat16_tEfNS_4arch4Sm90ELb0ELb1ELb0ELb0ELb1ELb0ELb0ELb0ELb0ELb1ELb0ELb0EEENS1_21CollectiveEpilogueFwdINS6_IJSA_NS7_ILi512EEESA_EEES9_SC_SE_Li256ELb0ELb1ELb0ELb0EEENS1_30DynamicPersistentTileSchedulerILi256ELi128ELb0ELb1ELb1EEEEEEEEEvNT_6ParamsE:
[----:B------:R-:W-:Y:S01]  /*0000*/  LDC R1, c[0x0][0x37c] ;  /* 0x0000df00ff017b82 */ /* 0x000fe20000000800 */
[----:B------:R-:W-:Y:S05]  /*0010*/  EXIT ;  /* 0x000000000000794d */ /* 0x000fea0003800000 */
.L_x_6:
        /* <DEDUP_REMOVED lines=14> */
.L_x_24:


//--------------------- .text._ZN7cutlass13device_kernelIN5flash11enable_sm90INS1_16FlashAttnFwdSm90INS1_25CollectiveMainloopFwdSm90ILi2EN4cute5tupleIJNS5_1CILi1EEES8_S8_EEENS6_IJNS7_ILi64EEESA_SA_EEELi512ENS_10bfloat16_tEfNS_4arch4Sm90ELb0ELb1ELb0ELb0ELb1ELb0ELb1ELb0ELb0ELb1ELb0ELb0EEENS1_21CollectiveEpilogueFwdINS6_IJSA_NS7_ILi512EEESA_EEES9_SC_SE_Li256ELb0ELb1ELb0ELb0EEENS1_30DynamicPersistentTileSchedulerILi256ELi128ELb0ELb1ELb1EEEEEEEEEvNT_6ParamsE --------------------------
	.section	.text._ZN7cutlass13device_kernelIN5flash11enable_sm90INS1_16FlashAttnFwdSm90INS1_25CollectiveMainloopFwdSm90ILi2EN4cute5tupleIJNS5_1CILi1EEES8_S8_EEENS6_IJNS7_ILi64EEESA_SA_EEELi512ENS_10bfloat16_tEfNS_4arch4Sm90ELb0ELb1ELb0ELb0ELb1ELb0ELb1ELb0ELb0ELb1ELb0ELb0EEENS1_21CollectiveEpilogueFwdINS6_IJSA_NS7_ILi512EEESA_EEES9_SC_SE_Li256ELb0ELb1ELb0ELb0EEENS1_30DynamicPersistentTileSchedulerILi256ELi128ELb0ELb1ELb1EEEEEEEEEvNT_6ParamsE,"ax",@progbits
	.align	128
.text._ZN7cutlass13device_kernelIN5flash11enable_sm90INS1_16FlashAttnFwdSm90INS1_25CollectiveMainloopFwdSm90ILi2EN4cute5tupleIJNS5_1CILi1EEES8_S8_EEENS6_IJNS7_ILi64EEESA_SA_EEELi512ENS_10bfloat16_tEfNS_4arch4Sm90ELb0ELb1ELb0ELb0ELb1ELb0ELb1ELb0ELb0ELb1ELb0ELb0EEENS1_21CollectiveEpilogueFwdINS6_IJSA_NS7_ILi512EEESA_EEES9_SC_SE_Li256ELb0ELb1ELb0ELb0EEENS1_30DynamicPersistentTileSchedulerILi256ELi128ELb0ELb1ELb1EEEEEEEEEvNT_6ParamsE:
        .type           _ZN7cutlass13device_kernelIN5flash11enable_sm90INS1_16FlashAttnFwdSm90INS1_25CollectiveMainloopFwdSm90ILi2EN4cute5tupleIJNS5_1CILi1EEES8_S8_EEENS6_IJNS7_ILi64EEESA_SA_EEELi512ENS_10bfloat16_tEfNS_4arch4Sm90ELb0ELb1ELb0ELb0ELb1ELb0ELb1ELb0ELb0ELb1ELb0ELb0EEENS1_21CollectiveEpilogueFwdINS6_IJSA_NS7_ILi512EEESA_EEES9_SC_SE_Li256ELb0ELb1ELb0ELb0EEENS1_30DynamicPersistentTileSchedulerILi256ELi128ELb0ELb1ELb1EEEEEEEEEvNT_6ParamsE,@function
        .size           _ZN7cutlass13device_kernelIN5flash11enable_sm90INS1_16FlashAttnFwdSm90INS1_25CollectiveMainloopFwdSm90ILi2EN4cute5tupleIJNS5_1CILi1EEES8_S8_EEENS6_IJNS7_ILi64EEESA_SA_EEELi512ENS_10bfloat16_tEfNS_4arch4Sm90ELb0ELb1ELb0ELb0ELb1ELb0ELb1ELb0ELb0ELb1ELb0ELb0EEENS1_21CollectiveEpilogueFwdINS6_IJSA_NS7_ILi512EEESA_EEES9_SC_SE_Li256ELb0ELb1ELb0ELb0EEENS1_30DynamicPersistentTileSchedulerILi256ELi128ELb0ELb1ELb1EEEEEEEEEvNT_6ParamsE,(.L_x_25 - _ZN7cutlass13device_kernelIN5flash11enable_sm90INS1_16FlashAttnFwdSm90INS1_25CollectiveMainloopFwdSm90ILi2EN4cute5tupleIJNS5_1CILi1EEES8_S8_EEENS6_IJNS7_ILi64EEESA_SA_EEELi512ENS_10bfloat16_tEfNS_4arch4Sm90ELb0ELb1ELb0ELb0ELb1ELb0ELb1ELb0ELb0ELb1ELb0ELb0EEENS1_21CollectiveEpilogueFwdINS6_IJSA_NS7_ILi512EEESA_EEES9_SC_SE_Li256ELb0ELb1ELb0ELb0EEENS1_30DynamicPersistentTileSchedulerILi256ELi128ELb0ELb1ELb1EEEEEEEEEvNT_6ParamsE)
        .other          _ZN7cutlass13device_kernelIN5flash11enable_sm90INS1_16FlashAttnFwdSm90INS1_25CollectiveMainloopFwdSm90ILi2EN4cute5tupleIJNS5_1CILi1EEES8_S8_EEENS6_IJNS7_ILi64EEESA_SA_EEELi512ENS_10bfloat16_tEfNS_4arch4Sm90ELb0ELb1ELb0ELb0ELb1ELb0ELb1ELb0ELb0ELb1ELb0ELb0EEENS1_21CollectiveEpilogueFwdINS6_IJSA_NS7_ILi512EEESA_EEES9_SC_SE_Li256ELb0ELb1ELb0ELb0EEENS1_30DynamicPersistentTileSchedulerILi256ELi128ELb0ELb1ELb1EEEEEEEEEvNT_6ParamsE,@"STO_CUDA_ENTRY STV_DEFAULT"
_ZN7cutlass13device_kernelIN5flash11enable_sm90INS1_16FlashAttnFwdSm90INS1_25CollectiveMainloopFwdSm90ILi2EN4cute5tupleIJNS5_1CILi1EEES8_S8_EEENS6_IJNS7_ILi64EEESA_SA_EEELi512ENS_10bfloat16_tEfNS_4arch4Sm90ELb0ELb1ELb0ELb0ELb1ELb0ELb1ELb0ELb0ELb1ELb0ELb0EEENS1_21CollectiveEpilogueFwdINS6_IJSA_NS7_ILi512EEESA_EEES9_SC_SE_Li256ELb0ELb1ELb0ELb0EEENS1_30DynamicPersistentTileSchedulerILi256ELi128ELb0ELb1ELb1EEEEEEEEEvNT_6ParamsE:
[----:B------:R-:W-:Y:S01]  /*0000*/  LDC R1, c[0x0][0x37c] ;  /* 0x0000df00ff017b82 */ /* 0x000fe20000000800 */
[----:B------:R-:W-:Y:S05]  /*0010*/  EXIT ;  /* 0x000000000000794d */ /* 0x000fea0003800000 */
.L_x_7:
        /* <DEDUP_REMOVED lines=14> */
.L_x_25:


//--------------------- .text._ZN7cutlass13device_kernelIN5flash11enable_sm90INS1_16FlashAttnFwdSm90INS1_25CollectiveMainloopFwdSm90ILi2EN4cute5tupleIJNS5_1CILi1EEES8_S8_EEENS6_IJNS7_ILi64EEESA_SA_EEELi512ENS_10bfloat16_tEfNS_4arch4Sm90ELb0ELb1ELb0ELb1ELb1ELb0ELb0ELb0ELb0ELb1ELb0ELb0EEENS1_21CollectiveEpilogueFwdINS6_IJSA_NS7_ILi512EEESA_EEES9_SC_SE_Li256ELb1ELb1ELb0ELb0EEENS1_36VarlenDynamicPersistentTileSchedulerILi64ELi64ELi256ELi128ELb0ELb1ELb1ELb1ELb0ELb1EEEEEEEEEvNT_6ParamsE --------------------------
	.section	.text._ZN7cutlass13device_kernelIN5flash11enable_sm90INS1_16FlashAttnFwdSm90INS1_25CollectiveMainloopFwdSm90ILi2EN4cute5tupleIJNS5_1CILi1EEES8_S8_EEENS6_IJNS7_ILi64EEESA_SA_EEELi512ENS_10bfloat16_tEfNS_4arch4Sm90ELb0ELb1ELb0ELb1ELb1ELb0ELb0ELb0ELb0ELb1ELb0ELb0EEENS1_21CollectiveEpilogueFwdINS6_IJSA_NS7_ILi512EEESA_EEES9_SC_SE_Li256ELb1ELb1ELb0ELb0EEENS1_36VarlenDynamicPersistentTileSchedulerILi64ELi64ELi256ELi128ELb0ELb1ELb1ELb1ELb0ELb1EEEEEEEEEvNT_6ParamsE,"ax",@progbits
	.align	128
.text._ZN7cutlass13device_kernelIN5flash11enable_sm90INS1_16FlashAttnFwdSm90INS1_25CollectiveMainloopFwdSm90ILi2EN4cute5tupleIJNS5_1CILi1EEES8_S8_EEENS6_IJNS7_ILi64EEESA_SA_EEELi512ENS_10bfloat16_tEfNS_4arch4Sm90ELb0ELb1ELb0ELb1ELb1ELb0ELb0ELb0ELb0ELb1ELb0ELb0EEENS1_21CollectiveEpilogueFwdINS6_IJSA_NS7_ILi512EEESA_EEES9_SC_SE_Li256ELb1ELb1ELb0ELb0EEENS1_36VarlenDynamicPersistentTileSchedulerILi64ELi64ELi256ELi128ELb0ELb1ELb1ELb1ELb0ELb1EEEEEEEEEvNT_6ParamsE:
        .type           _ZN7cutlass13device_kernelIN5flash11enable_sm90INS1_16FlashAttnFwdSm90INS1_25CollectiveMainloopFwdSm90ILi2EN4cute5tupleIJNS5_1CILi1EEES8_S8_EEENS6_IJNS7_ILi64EEESA_SA_EEELi512ENS_10bfloat16_tEfNS_4arch4Sm90ELb0ELb1ELb0ELb1ELb1ELb0ELb0ELb0ELb0ELb1ELb0ELb0EEENS1_21CollectiveEpilogueFwdINS6_IJSA_NS7_ILi512EEESA_EEES9_SC_SE_Li256ELb1ELb1ELb0ELb0EEENS1_36VarlenDynamicPersistentTileSchedulerILi64ELi64ELi256ELi128ELb0ELb1ELb1ELb1ELb0ELb1EEEEEEEEEvNT_6ParamsE,@function
        .size           _ZN7cutlass13device_kernelIN5flash11enable_sm90INS1_16FlashAttnFwdSm90INS1_25CollectiveMainloopFwdSm90ILi2EN4cute5tupleIJNS5_1CILi1EEES8_S8_EEENS6_IJNS7_ILi64EEESA_SA_EEELi512ENS_10bfloat16_tEfNS_4arch4Sm90ELb0ELb1ELb0ELb1ELb1ELb0ELb0ELb0ELb0ELb1ELb0ELb0EEENS1_21CollectiveEpilogueFwdINS6_IJSA_NS7_ILi512EEESA_EEES9_SC_SE_Li256ELb1ELb1ELb0ELb0EEENS1_36VarlenDynamicPersistentTileSchedulerILi64ELi64ELi256ELi128ELb0ELb1ELb1ELb1ELb0ELb1EEEEEEEEEvNT_6ParamsE,(.L_x_26 - _ZN7cutlass13device_kernelIN5flash11enable_sm90INS1_16FlashAttnFwdSm90INS1_25CollectiveMainloopFwdSm90ILi2EN4cute5tupleIJNS5_1CILi1EEES8_S8_EEENS6_IJNS7_ILi64EEESA_SA_EEELi512ENS_10bfloat16_tEfNS_4arch4Sm90ELb0ELb1ELb0ELb1ELb1ELb0ELb0ELb0ELb0ELb1ELb0ELb0EEENS1_21CollectiveEpilogueFwdINS6_IJSA_NS7_ILi512EEESA_EEES9_SC_SE_Li256ELb1ELb1ELb0ELb0EEENS1_36VarlenDynamicPersistentTileSchedulerILi64ELi64ELi256ELi128ELb0ELb1ELb1ELb1ELb0ELb1EEEEEEEEEvNT_6ParamsE)
        .other          _ZN7cutlass13device_kernelIN5flash11enable_sm90INS1_16FlashAttnFwdSm90INS1_25CollectiveMainloopFwdSm90ILi2EN4cute5tupleIJNS5_1CILi1EEES8_S8_EEENS6_IJNS7_ILi64EEESA_SA_EEELi512ENS_10bfloat16_tEfNS_4arch4Sm90ELb0ELb1ELb0ELb1ELb1ELb0ELb0ELb0ELb0ELb1ELb0ELb0EEENS1_21CollectiveEpilogueFwdINS6_IJSA_NS7_ILi512EEESA_EEES9_SC_SE_Li256ELb1ELb1ELb0ELb0EEENS1_36VarlenDynamicPersistentTileSchedulerILi64ELi64ELi256ELi128ELb0ELb1ELb1ELb1ELb0ELb1EEEEEEEEEvNT_6ParamsE,@"STO_CUDA_ENTRY STV_DEFAULT"
_ZN7cutlass13device_kernelIN5flash11enable_sm90INS1_16FlashAttnFwdSm90INS1_25CollectiveMainloopFwdSm90ILi2EN4cute5tupleIJNS5_1CILi1EEES8_S8_EEENS6_IJNS7_ILi64EEESA_SA_EEELi512ENS_10bfloat16_tEfNS_4arch4Sm90ELb0ELb1ELb0ELb1ELb1ELb0ELb0ELb0ELb0ELb1ELb0ELb0EEENS1_21CollectiveEpilogueFwdINS6_IJSA_NS7_ILi512EEESA_EEES9_SC_SE_Li256ELb1ELb1ELb0ELb0EEENS1_36VarlenDynamicPersistentTileSchedulerILi64ELi64ELi256ELi128ELb0ELb1ELb1ELb1ELb0ELb1EEEEEEEEEvNT_6ParamsE:
[----:B------:R-:W-:Y:S01]  /*0000*/  LDC R1, c[0x0][0x37c] ;  /* 0x0000df00ff017b82 */ /* 0x000fe20000000800 */
[----:B------:R-:W-:Y:S05]  /*0010*/  EXIT ;  /* 0x000000000000794d */ /* 0x000fea0003800000 */
.L_x_8:
        /* <DEDUP_REMOVED lines=14> */
.L_x_26:


//--------------------- .text._ZN7cutlass13device_kernelIN5flash11enable_sm90INS1_16FlashAttnFwdSm90INS1_25CollectiveMainloopFwdSm90ILi2EN4cute5tupleIJNS5_1CILi1EEES8_S8_EEENS6_IJNS7_ILi64EEESA_SA_EEELi512ENS_10bfloat16_tEfNS_4arch4Sm90ELb0ELb1ELb0ELb1ELb1ELb1ELb0ELb0ELb0ELb1ELb0ELb0EEENS1_21CollectiveEpilogueFwdINS6_IJSA_NS7_ILi512EEESA_EEES9_SC_SE_Li256ELb1ELb1ELb0ELb0EEENS1_36VarlenDynamicPersistentTileSchedulerILi64ELi64ELi256ELi128ELb0ELb1ELb1ELb1ELb0ELb1EEEEEEEEEvNT_6ParamsE --------------------------
	.section	.text._ZN7cutlass13device_kernelIN5flash11enable_sm90INS1_16FlashAttnFwdSm90INS1_25CollectiveMainloopFwdSm90ILi2EN4cute5tupleIJNS5_1CILi1EEES8_S8_EEENS6_IJNS7_ILi64EEESA_SA_EEELi512ENS_10bfloat16_tEfNS_4arch4Sm90ELb0ELb1ELb0ELb1ELb1ELb1ELb0ELb0ELb0ELb1ELb0ELb0EEENS1_21CollectiveEpilogueFwdINS6_IJSA_NS7_ILi512EEESA_EEES9_SC_SE_Li256ELb1ELb1ELb0ELb0EEENS1_36VarlenDynamicPersistentTileSchedulerILi64ELi64ELi256ELi128ELb0ELb1ELb1ELb1ELb0ELb1EEEEEEEEEvNT_6ParamsE,"ax",@progbits
	.align	128
.text._ZN7cutlass13device_kernelIN5flash11enable_sm90INS1_16FlashAttnFwdSm90INS1_25CollectiveMainloopFwdSm90ILi2EN4cute5tupleIJNS5_1CILi1EEES8_S8_EEENS6_IJNS7_ILi64EEESA_SA_EEELi512ENS_10bfloat16_tEfNS_4arch4Sm90ELb0ELb1ELb0ELb1ELb1ELb1ELb0ELb0ELb0ELb1ELb0ELb0EEENS1_21CollectiveEpilogueFwdINS6_IJSA_NS7_ILi512EEESA_EEES9_SC_SE_Li256ELb1ELb1ELb0ELb0EEENS1_36VarlenDynamicPersistentTileSchedulerILi64ELi64ELi256ELi128ELb0ELb1ELb1ELb1ELb0ELb1EEEEEEEEEvNT_6ParamsE:
        .type           _ZN7cutlass13device_kernelIN5flash11enable_sm90INS1_16FlashAttnFwdSm90INS1_25CollectiveMainloopFwdSm90ILi2EN4cute5tupleIJNS5_1CILi1EEES8_S8_EEENS6_IJNS7_ILi64EEESA_SA_EEELi512ENS_10bfloat16_tEfNS_4arch4Sm90ELb0ELb1ELb0ELb1ELb1ELb1ELb0ELb0ELb0ELb1ELb0ELb0EEENS1_21CollectiveEpilogueFwdINS6_IJSA_NS7_ILi512EEESA_EEES9_SC_SE_Li256ELb1ELb1ELb0ELb0EEENS1_36VarlenDynamicPersistentTileSchedulerILi64ELi64ELi256ELi128ELb0ELb1ELb1ELb1ELb0ELb1EEEEEEEEEvNT_6ParamsE,@function
        .size           _ZN7cutlass13device_kernelIN5flash11enable_sm90INS1_16FlashAttnFwdSm90INS1_25CollectiveMainloopFwdSm90ILi2EN4cute5tupleIJNS5_1CILi1EEES8_S8_EEENS6_IJNS7_ILi64EEESA_SA_EEELi512ENS_10bfloat16_tEfNS_4arch4Sm90ELb0ELb1ELb0ELb1ELb1ELb1ELb0ELb0ELb0ELb1ELb0ELb0EEENS1_21CollectiveEpilogueFwdINS6_IJSA_NS7_ILi512EEESA_EEES9_SC_SE_Li256ELb1ELb1ELb0ELb0EEENS1_36VarlenDynamicPersistentTileSchedulerILi64ELi64ELi256ELi128ELb0ELb1ELb1ELb1ELb0ELb1EEEEEEEEEvNT_6ParamsE,(.L_x_27 - _ZN7cutlass13device_kernelIN5flash11enable_sm90INS1_16FlashAttnFwdSm90INS1_25CollectiveMainloopFwdSm90ILi2EN4cute5tupleIJNS5_1CILi1EEES8_S8_EEENS6_IJNS7_ILi64EEESA_SA_EEELi512ENS_10bfloat16_tEfNS_4arch4Sm90ELb0ELb1ELb0ELb1ELb1ELb1ELb0ELb0ELb0ELb1ELb0ELb0EEENS1_21CollectiveEpilogueFwdINS6_IJSA_NS7_ILi512EEESA_EEES9_SC_SE_Li256ELb1ELb1ELb0ELb0EEENS1_36VarlenDynamicPersistentTileSchedulerILi64ELi64ELi256ELi128ELb0ELb1ELb1ELb1ELb0ELb1EEEEEEEEEvNT_6ParamsE)
        .other          _ZN7cutlass13device_kernelIN5flash11enable_sm90INS1_16FlashAttnFwdSm90INS1_25CollectiveMainloopFwdSm90ILi2EN4cute5tupleIJNS5_1CILi1EEES8_S8_EEENS6_IJNS7_ILi64EEESA_SA_EEELi512ENS_10bfloat16_tEfNS_4arch4Sm90ELb0ELb1ELb0ELb1ELb1ELb1ELb0ELb0ELb0ELb1ELb0ELb0EEENS1_21CollectiveEpilogueFwdINS6_IJSA_NS7_ILi512EEESA_EEES9_SC_SE_Li256ELb1ELb1ELb0ELb0EEENS1_36VarlenDynamicPersistentTileSchedulerILi64ELi64ELi256ELi128ELb0ELb1ELb1ELb1ELb0ELb1EEEEEEEEEvNT_6ParamsE,@"STO_CUDA_ENTRY STV_DEFAULT"
_ZN7cutlass13device_kernelIN5flash11enable_sm90INS1_16FlashAttnFwdSm90INS1_25CollectiveMainloopFwdSm90ILi2EN4cute5tupleIJNS5_1CILi1EEES8_S8_EEENS6_IJNS7_ILi64EEESA_SA_EEELi512ENS_10bfloat16_tEfNS_4arch4Sm90ELb0ELb1ELb0ELb1ELb1ELb1ELb0ELb0ELb0ELb1ELb0ELb0EEENS1_21CollectiveEpilogueFwdINS6_IJSA_NS7_ILi512EEESA_EEES9_SC_SE_Li256ELb1ELb1ELb0ELb0EEENS1_36VarlenDynamicPersistentTileSchedulerILi64ELi64ELi256ELi128ELb0ELb1ELb1ELb1ELb0ELb1EEEEEEEEEvNT_6ParamsE:
[----:B------:R-:W-:Y:S01]  /*0000*/  LDC R1, c[0x0][0x37c] ;  /* 0x0000df00ff017b82 */ /* 0x000fe20000000800 */
[----:B------:R-:W-:Y:S05]  /*0010*/  EXIT ;  /* 0x000000000000794d */ /* 0x000fea0003800000 */
.L_x_9:
        /* <DEDUP_REMOVED lines=14> */
.L_x_27:


//--------------------- .text._ZN7cutlass13device_kernelIN5flash11enable_sm90INS1_16FlashAttnFwdSm90INS1_25CollectiveMainloopFwdSm90ILi2EN4cute5tupleIJNS5_1CILi1EEES8_S8_EEENS6_IJNS7_ILi64EEESA_SA_EEELi512ENS_10bfloat16_tEfNS_4arch4Sm90ELb0ELb1ELb0ELb1ELb1ELb0ELb1ELb0ELb0ELb1ELb0ELb0EEENS1_21CollectiveEpilogueFwdINS6_IJSA_NS7_ILi512EEESA_EEES9_SC_SE_Li256ELb1ELb1ELb0ELb0EEENS1_36VarlenDynamicPersistentTileSchedulerILi64ELi64ELi256ELi128ELb0ELb1ELb1ELb1ELb0ELb1EEEEEEEEEvNT_6ParamsE --------------------------
	.section	.text._ZN7cutlass13device_kernelIN5flash11enable_sm90INS1_16FlashAttnFwdSm90INS1_25CollectiveMainloopFwdSm90ILi2EN4cute5tupleIJNS5_1CILi1EEES8_S8_EEENS6_IJNS7_ILi64EEESA_SA_EEELi512ENS_10bfloat16_tEfNS_4arch4Sm90ELb0ELb1ELb0ELb1ELb1ELb0ELb1ELb0ELb0ELb1ELb0ELb0EEENS1_21CollectiveEpilogueFwdINS6_IJSA_NS7_ILi512EEESA_EEES9_SC_SE_Li256ELb1ELb1ELb0ELb0EEENS1_36VarlenDynamicPersistentTileSchedulerILi64ELi64ELi256ELi128ELb0ELb1ELb1ELb1ELb0ELb1EEEEEEEEEvNT_6ParamsE,"ax",@progbits
	.align	128
.text._ZN7cutlass13device_kernelIN5flash11enable_sm90INS1_16FlashAttnFwdSm90INS1_25CollectiveMainloopFwdSm90ILi2EN4cute5tupleIJNS5_1CILi1EEES8_S8_EEENS6_IJNS7_ILi64EEESA_SA_EEELi512ENS_10bfloat16_tEfNS_4arch4Sm90ELb0ELb1ELb0ELb1ELb1ELb0ELb1ELb0ELb0ELb1ELb0ELb0EEENS1_21CollectiveEpilogueFwdINS6_IJSA_NS7_ILi512EEESA_EEES9_SC_SE_Li256ELb1ELb1ELb0ELb0EEENS1_36VarlenDynamicPersistentTileSchedulerILi64ELi64ELi256ELi128ELb0ELb1ELb1ELb1ELb0ELb1EEEEEEEEEvNT_6ParamsE:
        .type           _ZN7cutlass13device_kernelIN5flash11enable_sm90INS1_16FlashAttnFwdSm90INS1_25CollectiveMainloopFwdSm90ILi2EN4cute5tupleIJNS5_1CILi1EEES8_S8_EEENS6_IJNS7_ILi64EEESA_SA_EEELi512ENS_10bfloat16_tEfNS_4arch4Sm90ELb0ELb1ELb0ELb1ELb1ELb0ELb1ELb0ELb0ELb1ELb0ELb0EEENS1_21CollectiveEpilogueFwdINS6_IJSA_NS7_ILi512EEESA_EEES9_SC_SE_Li256ELb1ELb1ELb0ELb0EEENS1_36VarlenDynamicPersistentTileSchedulerILi64ELi64ELi256ELi128ELb0ELb1ELb1ELb1ELb0ELb1EEEEEEEEEvNT_6ParamsE,@function
        .size           _ZN7cutlass13device_kernelIN5flash11enable_sm90INS1_16FlashAttnFwdSm90INS1_25CollectiveMainloopFwdSm90ILi2EN4cute5tupleIJNS5_1CILi1EEES8_S8_EEENS6_IJNS7_ILi64EEESA_SA_EEELi512ENS_10bfloat16_tEfNS_4arch4Sm90ELb0ELb1ELb0ELb1ELb1ELb0ELb1ELb0ELb0ELb1ELb0ELb0EEENS1_21CollectiveEpilogueFwdINS6_IJSA_NS7_ILi512EEESA_EEES9_SC_SE_Li256ELb1ELb1ELb0ELb0EEENS1_36VarlenDynamicPersistentTileSchedulerILi64ELi64ELi256ELi128ELb0ELb1ELb1ELb1ELb0ELb1EEEEEEEEEvNT_6ParamsE,(.L_x_28 - _ZN7cutlass13device_kernelIN5flash11enable_sm90INS1_16FlashAttnFwdSm90INS1_25CollectiveMainloopFwdSm90ILi2EN4cute5tupleIJNS5_1CILi1EEES8_S8_EEENS6_IJNS7_ILi64EEESA_SA_EEELi512ENS_10bfloat16_tEfNS_4arch4Sm90ELb0ELb1ELb0ELb1ELb1ELb0ELb1ELb0ELb0ELb1ELb0ELb0EEENS1_21CollectiveEpilogueFwdINS6_IJSA_NS7_ILi512EEESA_EEES9_SC_SE_Li256ELb1ELb1ELb0ELb0EEENS1_36VarlenDynamicPersistentTileSchedulerILi64ELi64ELi256ELi128ELb0ELb1ELb1ELb1ELb0ELb1EEEEEEEEEvNT_6ParamsE)
        .other          _ZN7cutlass13device_kernelIN5flash11enable_sm90INS1_16FlashAttnFwdSm90INS1_25CollectiveMainloopFwdSm90ILi2EN4cute5tupleIJNS5_1CILi1EEES8_S8_EEENS6_IJNS7_ILi64EEESA_SA_EEELi512ENS_10bfloat16_tEfNS_4arch4Sm90ELb0ELb1ELb0ELb1ELb1ELb0ELb1ELb0ELb0ELb1ELb0ELb0EEENS1_21CollectiveEpilogueFwdINS6_IJSA_NS7_ILi512EEESA_EEES9_SC_SE_Li256ELb1ELb1ELb0ELb0EEENS1_36VarlenDynamicPersistentTileSchedulerILi64ELi64ELi256ELi128ELb0ELb1ELb1ELb1ELb0ELb1EEEEEEEEEvNT_6ParamsE,@"STO_CUDA_ENTRY STV_DEFAULT"
_ZN7cutlass13device_kernelIN5flash11enable_sm90INS1_16FlashAttnFwdSm90INS1_25CollectiveMainloopFwdSm90ILi2EN4cute5tupleIJNS5_1CILi1EEES8_S8_EEENS6_IJNS7_ILi64EEESA_SA_EEELi512ENS_10bfloat16_tEfNS_4arch4Sm90ELb0ELb1ELb0ELb1ELb1ELb0ELb1ELb0ELb0ELb1ELb0ELb0EEENS1_21CollectiveEpilogueFwdINS6_IJSA_NS7_ILi512EEESA_EEES9_SC_SE_Li256ELb1ELb1ELb0ELb0EEENS1_36VarlenDynamicPersistentTileSchedulerILi64ELi64ELi256ELi128ELb0ELb1ELb1ELb1ELb0ELb1EEEEEEEEEvNT_6ParamsE:
[----:B------:R-:W-:Y:S01]  /*0000*/  LDC R1, c[0x0][0x37c] ;  /* 0x0000df00ff017b82 */ /* 0x000fe20000000800 */
[----:B------:R-:W-:Y:S05]  /*0010*/  EXIT ;  /* 0x000000000000794d */ /* 0x000fea0003800000 */
.L_x_10:
        /* <DEDUP_REMOVED lines=14> */
.L_x_28:


//--------------------- .text._ZN7cutlass13device_kernelIN5flash11enable_sm90INS1_16FlashAttnFwdSm90INS1_25CollectiveMainloopFwdSm90ILi2EN4cute5tupleIJNS5_1CILi1EEES8_S8_EEENS6_IJNS7_ILi64EEESA_SA_EEELi512ENS_10bfloat16_tEfNS_4arch4Sm90ELb0ELb1ELb0ELb1ELb1ELb1ELb1ELb0ELb0ELb1ELb0ELb0EEENS1_21CollectiveEpilogueFwdINS6_IJSA_NS7_ILi512EEESA_EEES9_SC_SE_Li256ELb1ELb1ELb0ELb0EEENS1_36VarlenDynamicPersistentTileSchedulerILi64ELi64ELi256ELi128ELb0ELb1ELb1ELb1ELb0ELb1EEEEEEEEEvNT_6ParamsE --------------------------
	.section	.text._ZN7cutlass13device_kernelIN5flash11enable_sm90INS1_16FlashAttnFwdSm90INS1_25CollectiveMainloopFwdSm90ILi2EN4cute5tupleIJNS5_1CILi1EEES8_S8_EEENS6_IJNS7_ILi64EEESA_SA_EEELi512ENS_10bfloat16_tEfNS_4arch4Sm90ELb0ELb1ELb0ELb1ELb1ELb1ELb1ELb0ELb0ELb1ELb0ELb0EEENS1_21CollectiveEpilogueFwdINS6_IJSA_NS7_ILi512EEESA_EEES9_SC_SE_Li256ELb1ELb1ELb0ELb0EEENS1_36VarlenDynamicPersistentTileSchedulerILi64ELi64ELi256ELi128ELb0ELb1ELb1ELb1ELb0ELb1EEEEEEEEEvNT_6ParamsE,"ax",@progbits
	.align	128
.text._ZN7cutlass13device_kernelIN5flash11enable_sm90INS1_16FlashAttnFwdSm90INS1_25CollectiveMainloopFwdSm90ILi2EN4cute5tupleIJNS5_1CILi1EEES8_S8_EEENS6_IJNS7_ILi64EEESA_SA_EEELi512ENS_10bfloat16_tEfNS_4arch4Sm90ELb0ELb1ELb0ELb1ELb1ELb1ELb1ELb0ELb0ELb1ELb0ELb0EEENS1_21CollectiveEpilogueFwdINS6_IJSA_NS7_ILi512EEESA_EEES9_SC_SE_Li256ELb1ELb1ELb0ELb0EEENS1_36VarlenDynamicPersistentTileSchedulerILi64ELi64ELi256ELi128ELb0ELb1ELb1ELb1ELb0ELb1EEEEEEEEEvNT_6ParamsE:
        .type           _ZN7cutlass13device_kernelIN5flash11enable_sm90INS1_16FlashAttnFwdSm90INS1_25CollectiveMainloopFwdSm90ILi2EN4cute5tupleIJNS5_1CILi1EEES8_S8_EEENS6_IJNS7_ILi64EEESA_SA_EEELi512ENS_10bfloat16_tEfNS_4arch4Sm90ELb0ELb1ELb0ELb1ELb1ELb1ELb1ELb0ELb0ELb1ELb0ELb0EEENS1_21CollectiveEpilogueFwdINS6_IJSA_NS7_ILi512EEESA_EEES9_SC_SE_Li256ELb1ELb1ELb0ELb0EEENS1_36VarlenDynamicPersistentTileSchedulerILi64ELi64ELi256ELi128ELb0ELb1ELb1ELb1ELb0ELb1EEEEEEEEEvNT_6ParamsE,@function
        .size           _ZN7cutlass13device_kernelIN5flash11enable_sm90INS1_16FlashAttnFwdSm90INS1_25CollectiveMainloopFwdSm90ILi2EN4cute5tupleIJNS5_1CILi1EEES8_S8_EEENS6_IJNS7_ILi64EEESA_SA_EEELi512ENS_10bfloat16_tEfNS_4arch4Sm90ELb0ELb1ELb0ELb1ELb1ELb1ELb1ELb0ELb0ELb1ELb0ELb0EEENS1_21CollectiveEpilogueFwdINS6_IJSA_NS7_ILi512EEESA_EEES9_SC_SE_Li256ELb1ELb1ELb0ELb0EEENS1_36VarlenDynamicPersistentTileSchedulerILi64ELi64ELi256ELi128ELb0ELb1ELb1ELb1ELb0ELb1EEEEEEEEEvNT_6ParamsE,(.L_x_29 - _ZN7cutlass13device_kernelIN5flash11enable_sm90INS1_16FlashAttnFwdSm90INS1_25CollectiveMainloopFwdSm90ILi2EN4cute5tupleIJNS5_1CILi1EEES8_S8_EEENS6_IJNS7_ILi64EEESA_SA_EEELi512ENS_10bfloat16_tEfNS_4arch4Sm90ELb0ELb1ELb0ELb1ELb1ELb1ELb1ELb0ELb0ELb1ELb0ELb0EEENS1_21CollectiveEpilogueFwdINS6_IJSA_NS7_ILi512EEESA_EEES9_SC_SE_Li256ELb1ELb1ELb0ELb0EEENS1_36VarlenDynamicPersistentTileSchedulerILi64ELi64ELi256ELi128ELb0ELb1ELb1ELb1ELb0ELb1EEEEEEEEEvNT_6ParamsE)
        .other          _ZN7cutlass13device_kernelIN5flash11enable_sm90INS1_16FlashAttnFwdSm90INS1_25CollectiveMainloopFwdSm90ILi2EN4cute5tupleIJNS5_1CILi1EEES8_S8_EEENS6_IJNS7_ILi64EEESA_SA_EEELi512ENS_10bfloat16_tEfNS_4arch4Sm90ELb0ELb1ELb0ELb1ELb1ELb1ELb1ELb0ELb0ELb1ELb0ELb0EEENS1_21CollectiveEpilogueFwdINS6_IJSA_NS7_ILi512EEESA_EEES9_SC_SE_Li256ELb1ELb1ELb0ELb0EEENS1_36VarlenDynamicPersistentTileSchedulerILi64ELi64ELi256ELi128ELb0ELb1ELb1ELb1ELb0ELb1EEEEEEEEEvNT_6ParamsE,@"STO_CUDA_ENTRY STV_DEFAULT"
_ZN7cutlass13device_kernelIN5flash11enable_sm90INS1_16FlashAttnFwdSm90INS1_25CollectiveMainloopFwdSm90ILi2EN4cute5tupleIJNS5_1CILi1EEES8_S8_EEENS6_IJNS7_ILi64EEESA_SA_EEELi512ENS_10bfloat16_tEfNS_4arch4Sm90ELb0ELb1ELb0ELb1ELb1ELb1ELb1ELb0ELb0ELb1ELb0ELb0EEENS1_21CollectiveEpilogueFwdINS6_IJSA_NS7_ILi512EEESA_EEES9_SC_SE_Li256ELb1ELb1ELb0ELb0EEENS1_36VarlenDynamicPersistentTileSchedulerILi64ELi64ELi256ELi128ELb0ELb1ELb1ELb1ELb0ELb1EEEEEEEEEvNT_6ParamsE:
[----:B------:R-:W-:Y:S01]  /*0000*/  LDC R1, c[0x0][0x37c] ;  /* 0x0000df00ff017b82 */ /* 0x000fe20000000800 */
[----:B------:R-:W-:Y:S05]  /*0010*/  EXIT ;  /* 0x000000000000794d */ /* 0x000fea0003800000 */
.L_x_11:
        /* <DEDUP_REMOVED lines=14> */
.L_x_29:


//--------------------- .text._ZN7cutlass13device_kernelIN5flash11enable_sm90INS1_16FlashAttnFwdSm90INS1_25CollectiveMainloopFwdSm90ILi2EN4cute5tupleIJNS5_1CILi1EEES8_S8_EEENS6_IJNS7_ILi64EEESA_SA_EEELi512ENS_10bfloat16_tEfNS_4arch4Sm90ELb1ELb0ELb0ELb0ELb1ELb0ELb0ELb0ELb0ELb1ELb0ELb0EEENS1_21CollectiveEpilogueFwdINS6_IJSA_NS7_ILi512EEESA_EEES9_SC_SE_Li256ELb0ELb1ELb0ELb0EEENS1_30DynamicPersistentTileSchedulerILi256ELi128ELb0ELb1ELb1EEEEEEEEEvNT_6ParamsE --------------------------
	.section	.text._ZN7cutlass13device_kernelIN5flash11enable_sm90INS1_16FlashAttnFwdSm90INS1_25CollectiveMainloopFwdSm90ILi2EN4cute5tupleIJNS5_1CILi1EEES8_S8_EEENS6_IJNS7_ILi64EEESA_SA_EEELi512ENS_10bfloat16_tEfNS_4arch4Sm90ELb1ELb0ELb0ELb0ELb1ELb0ELb0ELb0ELb0ELb1ELb0ELb0EEENS1_21CollectiveEpilogueFwdINS6_IJSA_NS7_ILi512EEESA_EEES9_SC_SE_Li256ELb0ELb1ELb0ELb0EEENS1_30DynamicPersistentTileSchedulerILi256ELi128ELb0ELb1ELb1EEEEEEEEEvNT_6ParamsE,"ax",@progbits
	.align	128
.text._ZN7cutlass13device_kernelIN5flash11enable_sm90INS1_16FlashAttnFwdSm90INS1_25CollectiveMainloopFwdSm90ILi2EN4cute5tupleIJNS5_1CILi1EEES8_S8_EEENS6_IJNS7_ILi64EEESA_SA_EEELi512ENS_10bfloat16_tEfNS_4arch4Sm90ELb1ELb0ELb0ELb0ELb1ELb0ELb0ELb0ELb0ELb1ELb0ELb0EEENS1_21CollectiveEpilogueFwdINS6_IJSA_NS7_ILi512EEESA_EEES9_SC_SE_Li256ELb0ELb1ELb0ELb0EEENS1_30DynamicPersistentTileSchedulerILi256ELi128ELb0ELb1ELb1EEEEEEEEEvNT_6ParamsE:
        .type           _ZN7cutlass13device_kernelIN5flash11enable_sm90INS1_16FlashAttnFwdSm90INS1_25CollectiveMainloopFwdSm90ILi2EN4cute5tupleIJNS5_1CILi1EEES8_S8_EEENS6_IJNS7_ILi64EEESA_SA_EEELi512ENS_10bfloat16_tEfNS_4arch4Sm90ELb1ELb0ELb0ELb0ELb1ELb0ELb0ELb0ELb0ELb1ELb0ELb0EEENS1_21CollectiveEpilogueFwdINS6_IJSA_NS7_ILi512EEESA_EEES9_SC_SE_Li256ELb0ELb1ELb0ELb0EEENS1_30DynamicPersistentTileSchedulerILi256ELi128ELb0ELb1ELb1EEEEEEEEEvNT_6ParamsE,@function
        .size           _ZN7cutlass13device_kernelIN5flash11enable_sm90INS1_16FlashAttnFwdSm90INS1_25CollectiveMainloopFwdSm90ILi2EN4cute5tupleIJNS5_1CILi1EEES8_S8_EEENS6_IJNS7_ILi64EEESA_SA_EEELi512ENS_10bfloat16_tEfNS_4arch4Sm90ELb1ELb0ELb0ELb0ELb1ELb0ELb0ELb0ELb0ELb1ELb0ELb0EEENS1_21CollectiveEpilogueFwdINS6_IJSA_NS7_ILi512EEESA_EEES9_SC_SE_Li256ELb0ELb1ELb0ELb0EEENS1_30DynamicPersistentTileSchedulerILi256ELi128ELb0ELb1ELb1EEEEEEEEEvNT_6ParamsE,(.L_x_30 - _ZN7cutlass13device_kernelIN5flash11enable_sm90INS1_16FlashAttnFwdSm90INS1_25CollectiveMainloopFwdSm90ILi2EN4cute5tupleIJNS5_1CILi1EEES8_S8_EEENS6_IJNS7_ILi64EEESA_SA_EEELi512ENS_10bfloat16_tEfNS_4arch4Sm90ELb1ELb0ELb0ELb0ELb1ELb0ELb0ELb0ELb0ELb1ELb0ELb0EEENS1_21CollectiveEpilogueFwdINS6_IJSA_NS7_ILi512EEESA_EEES9_SC_SE_Li256ELb0ELb1ELb0ELb0EEENS1_30DynamicPersistentTileSchedulerILi256ELi128ELb0ELb1ELb1EEEEEEEEEvNT_6ParamsE)
        .other          _ZN7cutlass13device_kernelIN5flash11enable_sm90INS1_16FlashAttnFwdSm90INS1_25CollectiveMainloopFwdSm90ILi2EN4cute5tupleIJNS5_1CILi1EEES8_S8_EEENS6_IJNS7_ILi64EEESA_SA_EEELi512ENS_10bfloat16_tEfNS_4arch4Sm90ELb1ELb0ELb0ELb0ELb1ELb0ELb0ELb0ELb0ELb1ELb0ELb0EEENS1_21CollectiveEpilogueFwdINS6_IJSA_NS7_ILi512EEESA_EEES9_SC_SE_Li256ELb0ELb1ELb0ELb0EEENS1_30DynamicPersistentTileSchedulerILi256ELi128ELb0ELb1ELb1EEEEEEEEEvNT_6ParamsE,@"STO_CUDA_ENTRY STV_DEFAULT"
_ZN7cutlass13device_kernelIN5flash11enable_sm90INS1_16FlashAttnFwdSm90INS1_25CollectiveMainloopFwdSm90ILi2EN4cute5tupleIJNS5_1CILi1EEES8_S8_EEENS6_IJNS7_ILi64EEESA_SA_EEELi512ENS_10bfloat16_tEfNS_4arch4Sm90ELb1ELb0ELb0ELb0ELb1ELb0ELb0ELb0ELb0ELb1ELb0ELb0EEENS1_21CollectiveEpilogueFwdINS6_IJSA_NS7_ILi512EEESA_EEES9_SC_SE_Li256ELb0ELb1ELb0ELb0EEENS1_30DynamicPersistentTileSchedulerILi256ELi128ELb0ELb1ELb1EEEEEEEEEvNT_6ParamsE:
[----:B------:R-:W-:Y:S01]  /*0000*/  LDC R1, c[0x0][0x37c] ;  /* 0x0000df00ff017b82 */ /* 0x000fe20000000800 */
[----:B------:R-:W-:Y:S05]  /*0010*/  EXIT ;  /* 0x000000000000794d */ /* 0x000fea0003800000 */
.L_x_12:
        /* <DEDUP_REMOVED lines=14> */
.L_x_30:


//--------------------- .text._ZN7cutlass13device_kernelIN5flash11enable_sm90INS1_16FlashAttnFwdSm90INS1_25CollectiveMainloopFwdSm90ILi2EN4cute5tupleIJNS5_1CILi1EEES8_S8_EEENS6_IJNS7_ILi64EEESA_SA_EEELi512ENS_10bfloat16_tEfNS_4arch4Sm90ELb1ELb0ELb0ELb0ELb1ELb0ELb1ELb0ELb0ELb1ELb0ELb0EEENS1_21CollectiveEpilogueFwdINS6_IJSA_NS7_ILi512EEESA_EEES9_SC_SE_Li256ELb0ELb1ELb0ELb0EEENS1_30DynamicPersistentTileSchedulerILi256ELi128ELb0ELb1ELb1EEEEEEEEEvNT_6ParamsE --------------------------
	.section	.text._ZN7cutlass13device_kernelIN5flash11enable_sm90INS1_16FlashAttnFwdSm90INS1_25CollectiveMainloopFwdSm90ILi2EN4cute5tupleIJNS5_1CILi1EEES8_S8_EEENS6_IJNS7_ILi64EEESA_SA_EEELi512ENS_10bfloat16_tEfNS_4arch4Sm90ELb1ELb0ELb0ELb0ELb1ELb0ELb1ELb0ELb0ELb1ELb0ELb0EEENS1_21CollectiveEpilogueFwdINS6_IJSA_NS7_ILi512EEESA_EEES9_SC_SE_Li256ELb0ELb1ELb0ELb0EEENS1_30DynamicPersistentTileSchedulerILi256ELi128ELb0ELb1ELb1EEEEEEEEEvNT_6ParamsE,"ax",@progbits
	.align	128
.text._ZN7cutlass13device_kernelIN5flash11enable_sm90INS1_16FlashAttnFwdSm90INS1_25CollectiveMainloopFwdSm90ILi2EN4cute5tupleIJNS5_1CILi1EEES8_S8_EEENS6_IJNS7_ILi64EEESA_SA_EEELi512ENS_10bfloat16_tEfNS_4arch4Sm90ELb1ELb0ELb0ELb0ELb1ELb0ELb1ELb0ELb0ELb1ELb0ELb0EEENS1_21CollectiveEpilogueFwdINS6_IJSA_NS7_ILi512EEESA_EEES9_SC_SE_Li256ELb0ELb1ELb0ELb0EEENS1_30DynamicPersistentTileSchedulerILi256ELi128ELb0ELb1ELb1EEEEEEEEEvNT_6ParamsE:
        .type           _ZN7cutlass13device_kernelIN5flash11enable_sm90INS1_16FlashAttnFwdSm90INS1_25CollectiveMainloopFwdSm90ILi2EN4cute5tupleIJNS5_1CILi1EEES8_S8_EEENS6_IJNS7_ILi64EEESA_SA_EEELi512ENS_10bfloat16_tEfNS_4arch4Sm90ELb1ELb0ELb0ELb0ELb1ELb0ELb1ELb0ELb0ELb1ELb0ELb0EEENS1_21CollectiveEpilogueFwdINS6_IJSA_NS7_ILi512EEESA_EEES9_SC_SE_Li256ELb0ELb1ELb0ELb0EEENS1_30DynamicPersistentTileSchedulerILi256ELi128ELb0ELb1ELb1EEEEEEEEEvNT_6ParamsE,@function
        .size           _ZN7cutlass13device_kernelIN5flash11enable_sm90INS1_16FlashAttnFwdSm90INS1_25CollectiveMainloopFwdSm90ILi2EN4cute5tupleIJNS5_1CILi1EEES8_S8_EEENS6_IJNS7_ILi64EEESA_SA_EEELi512ENS_10bfloat16_tEfNS_4arch4Sm90ELb1ELb0ELb0ELb0ELb1ELb0ELb1ELb0ELb0ELb1ELb0ELb0EEENS1_21CollectiveEpilogueFwdINS6_IJSA_NS7_ILi512EEESA_EEES9_SC_SE_Li256ELb0ELb1ELb0ELb0EEENS1_30DynamicPersistentTileSchedulerILi256ELi128ELb0ELb1ELb1EEEEEEEEEvNT_6ParamsE,(.L_x_31 - _ZN7cutlass13device_kernelIN5flash11enable_sm90INS1_16FlashAttnFwdSm90INS1_25CollectiveMainloopFwdSm90ILi2EN4cute5tupleIJNS5_1CILi1EEES8_S8_EEENS6_IJNS7_ILi64EEESA_SA_EEELi512ENS_10bfloat16_tEfNS_4arch4Sm90ELb1ELb0ELb0ELb0ELb1ELb0ELb1ELb0ELb0ELb1ELb0ELb0EEENS1_21CollectiveEpilogueFwdINS6_IJSA_NS7_ILi512EEESA_EEES9_SC_SE_Li256ELb0ELb1ELb0ELb0EEENS1_30DynamicPersistentTileSchedulerILi256ELi128ELb0ELb1ELb1EEEEEEEEEvNT_6ParamsE)
        .other          _ZN7cutlass13device_kernelIN5flash11enable_sm90INS1_16FlashAttnFwdSm90INS1_25CollectiveMainloopFwdSm90ILi2EN4cute5tupleIJNS5_1CILi1EEES8_S8_EEENS6_IJNS7_ILi64EEESA_SA_EEELi512ENS_10bfloat16_tEfNS_4arch4Sm90ELb1ELb0ELb0ELb0ELb1ELb0ELb1ELb0ELb0ELb1ELb0ELb0EEENS1_21CollectiveEpilogueFwdINS6_IJSA_NS7_ILi512EEESA_EEES9_SC_SE_Li256ELb0ELb1ELb0ELb0EEENS1_30DynamicPersistentTileSchedulerILi256ELi128ELb0ELb1ELb1EEEEEEEEEvNT_6ParamsE,@"STO_CUDA_ENTRY STV_DEFAULT"
_ZN7cutlass13device_kernelIN5flash11enable_sm90INS1_16FlashAttnFwdSm90INS1_25CollectiveMainloopFwdSm90ILi2EN4cute5tupleIJNS5_1CILi1EEES8_S8_EEENS6_IJNS7_ILi64EEESA_SA_EEELi512ENS_10bfloat16_tEfNS_4arch4Sm90ELb1ELb0ELb0ELb0ELb1ELb0ELb1ELb0ELb0ELb1ELb0ELb0EEENS1_21CollectiveEpilogueFwdINS6_IJSA_NS7_ILi512EEESA_EEES9_SC_SE_Li256ELb0ELb1ELb0ELb0EEENS1_30DynamicPersistentTileSchedulerILi256ELi128ELb0ELb1ELb1EEEEEEEEEvNT_6ParamsE:
[----:B------:R-:W-:Y:S01]  /*0000*/  LDC R1, c[0x0][0x37c] ;  /* 0x0000df00ff017b82 */ /* 0x000fe20000000800 */
[----:B------:R-:W-:Y:S05]  /*0010*/  EXIT ;  /* 0x000000000000794d */ /* 0x000fea0003800000 */
.L_x_13:
        /* <DEDUP_REMOVED lines=14> */
.L_x_31:


//--------------------- .text._ZN7cutlass13device_kernelIN5flash11enable_sm90INS1_16FlashAttnFwdSm90INS1_25CollectiveMainloopFwdSm90ILi2EN4cute5tupleIJNS5_1CILi1EEES8_S8_EEENS6_IJNS7_ILi64EEESA_SA_EEELi512ENS_10bfloat16_tEfNS_4arch4Sm90ELb1ELb0ELb0ELb1ELb1ELb0ELb0ELb0ELb0ELb1ELb0ELb0EEENS1_21CollectiveEpilogueFwdINS6_IJSA_NS7_ILi512EEESA_EEES9_SC_SE_Li256ELb1ELb1ELb0ELb0EEENS1_36VarlenDynamicPersistentTileSchedulerILi64ELi64ELi256ELi128ELb0ELb1ELb1ELb1ELb1ELb1EEEEEEEEEvNT_6ParamsE --------------------------
	.section	.text._ZN7cutlass13device_kernelIN5flash11enable_sm90INS1_16FlashAttnFwdSm90INS1_25CollectiveMainloopFwdSm90ILi2EN4cute5tupleIJNS5_1CILi1EEES8_S8_EEENS6_IJNS7_ILi64EEESA_SA_EEELi512ENS_10bfloat16_tEfNS_4arch4Sm90ELb1ELb0ELb0ELb1ELb1ELb0ELb0ELb0ELb0ELb1ELb0ELb0EEENS1_21CollectiveEpilogueFwdINS6_IJSA_NS7_ILi512EEESA_EEES9_SC_SE_Li256ELb1ELb1ELb0ELb0EEENS1_36VarlenDynamicPersistentTileSchedulerILi64ELi64ELi256ELi128ELb0ELb1ELb1ELb1ELb1ELb1EEEEEEEEEvNT_6ParamsE,"ax",@progbits
	.align	128
.text._ZN7cutlass13device_kernelIN5flash11enable_sm90INS1_16FlashAttnFwdSm90INS1_25CollectiveMainloopFwdSm90ILi2EN4cute5tupleIJNS5_1CILi1EEES8_S8_EEENS6_IJNS7_ILi64EEESA_SA_EEELi512ENS_10bfloat16_tEfNS_4arch4Sm90ELb1ELb0ELb0ELb1ELb1ELb0ELb0ELb0ELb0ELb1ELb0ELb0EEENS1_21CollectiveEpilogueFwdINS6_IJSA_NS7_ILi512EEESA_EEES9_SC_SE_Li256ELb1ELb1ELb0ELb0EEENS1_36VarlenDynamicPersistentTileSchedulerILi64ELi64ELi256ELi128ELb0ELb1ELb1ELb1ELb1ELb1EEEEEEEEEvNT_6ParamsE:
        .type           _ZN7cutlass13device_kernelIN5flash11enable_sm90INS1_16FlashAttnFwdSm90INS1_25CollectiveMainloopFwdSm90ILi2EN4cute5tupleIJNS5_1CILi1EEES8_S8_EEENS6_IJNS7_ILi64EEESA_SA_EEELi512ENS_10bfloat16_tEfNS_4arch4Sm90ELb1ELb0ELb0ELb1ELb1ELb0ELb0ELb0ELb0ELb1ELb0ELb0EEENS1_21CollectiveEpilogueFwdINS6_IJSA_NS7_ILi512EEESA_EEES9_SC_SE_Li256ELb1ELb1ELb0ELb0EEENS1_36VarlenDynamicPersistentTileSchedulerILi64ELi64ELi256ELi128ELb0ELb1ELb1ELb1ELb1ELb1EEEEEEEEEvNT_6ParamsE,@function
        .size           _ZN7cutlass13device_kernelIN5flash11enable_sm90INS1_16FlashAttnFwdSm90INS1_25CollectiveMainloopFwdSm90ILi2EN4cute5tupleIJNS5_1CILi1EEES8_S8_EEENS6_IJNS7_ILi64EEESA_SA_EEELi512ENS_10bfloat16_tEfNS_4arch4Sm90ELb1ELb0ELb0ELb1ELb1ELb0ELb0ELb0ELb0ELb1ELb0ELb0EEENS1_21CollectiveEpilogueFwdINS6_IJSA_NS7_ILi512EEESA_EEES9_SC_SE_Li256ELb1ELb1ELb0ELb0EEENS1_36VarlenDynamicPersistentTileSchedulerILi64ELi64ELi256ELi128ELb0ELb1ELb1ELb1ELb1ELb1EEEEEEEEEvNT_6ParamsE,(.L_x_32 - _ZN7cutlass13device_kernelIN5flash11enable_sm90INS1_16FlashAttnFwdSm90INS1_25CollectiveMainloopFwdSm90ILi2EN4cute5tupleIJNS5_1CILi1EEES8_S8_EEENS6_IJNS7_ILi64EEESA_SA_EEELi512ENS_10bfloat16_tEfNS_4arch4Sm90ELb1ELb0ELb0ELb1ELb1ELb0ELb0ELb0ELb0ELb1ELb0ELb0EEENS1_21CollectiveEpilogueFwdINS6_IJSA_NS7_ILi512EEESA_EEES9_SC_SE_Li256ELb1ELb1ELb0ELb0EEENS1_36VarlenDynamicPersistentTileSchedulerILi64ELi64ELi256ELi128ELb0ELb1ELb1ELb1ELb1ELb1EEEEEEEEEvNT_6ParamsE)
        .other          _ZN7cutlass13device_kernelIN5flash11enable_sm90INS1_16FlashAttnFwdSm90INS1_25CollectiveMainloopFwdSm90ILi2EN4cute5tupleIJNS5_1CILi1EEES8_S8_EEENS6_IJNS7_ILi64EEESA_SA_EEELi512ENS_10bfloat16_tEfNS_4arch4Sm90ELb1ELb0ELb0ELb1ELb1ELb0ELb0ELb0ELb0ELb1ELb0ELb0EEENS1_21CollectiveEpilogueFwdINS6_IJSA_NS7_ILi512EEESA_EEES9_SC_SE_Li256ELb1ELb1ELb0ELb0EEENS1_36VarlenDynamicPersistentTileSchedulerILi64ELi64ELi256ELi128ELb0ELb1ELb1ELb1ELb1ELb1EEEEEEEEEvNT_6ParamsE,@"STO_CUDA_ENTRY STV_DEFAULT"
_ZN7cutlass13device_kernelIN5flash11enable_sm90INS1_16FlashAttnFwdSm90INS1_25CollectiveMainloopFwdSm90ILi2EN4cute5tupleIJNS5_1CILi1EEES8_S8_EEENS6_IJNS7_ILi64EEESA_SA_EEELi512ENS_10bfloat16_tEfNS_4arch4Sm90ELb1ELb0ELb0ELb1ELb1ELb0ELb0ELb0ELb0ELb1ELb0ELb0EEENS1_21CollectiveEpilogueFwdINS6_IJSA_NS7_ILi512EEESA_EEES9_SC_SE_Li256ELb1ELb1ELb0ELb0EEENS1_36VarlenDynamicPersistentTileSchedulerILi64ELi64ELi256ELi128ELb0ELb1ELb1ELb1ELb1ELb1EEEEEEEEEvNT_6ParamsE:
[----:B------:R-:W-:Y:S01]  /*0000*/  LDC R1, c[0x0][0x37c] ;  /* 0x0000df00ff017b82 */ /* 0x000fe20000000800 */
[----:B------:R-:W-:Y:S05]  /*0010*/  EXIT ;  /* 0x000000000000794d */ /* 0x000fea0003800000 */
.L_x_14:
        /* <DEDUP_REMOVED lines=14> */
.L_x_32:


//--------------------- .text._ZN7cutlass13device_kernelIN5flash11enable_sm90INS1_16FlashAttnFwdSm90INS1_25CollectiveMainloopFwdSm90ILi2EN4cute5tupleIJNS5_1CILi1EEES8_S8_EEENS6_IJNS7_ILi64EEESA_SA_EEELi512ENS_10bfloat16_tEfNS_4arch4Sm90ELb1ELb0ELb0ELb1ELb1ELb1ELb0ELb0ELb0ELb1ELb0ELb0EEENS1_21CollectiveEpilogueFwdINS6_IJSA_NS7_ILi512EEESA_EEES9_SC_SE_Li256ELb1ELb1ELb0ELb0EEENS1_36VarlenDynamicPersistentTileSchedulerILi64ELi64ELi256ELi128ELb0ELb1ELb1ELb1ELb1ELb1EEEEEEEEEvNT_6ParamsE --------------------------
	.section	.text._ZN7cutlass13device_kernelIN5flash11enable_sm90INS1_16FlashAttnFwdSm90INS1_25CollectiveMainloopFwdSm90ILi2EN4cute5tupleIJNS5_1CILi1EEES8_S8_EEENS6_IJNS7_ILi64EEESA_SA_EEELi512ENS_10bfloat16_tEfNS_4arch4Sm90ELb1ELb0ELb0ELb1ELb1ELb1ELb0ELb0ELb0ELb1ELb0ELb0EEENS1_21CollectiveEpilogueFwdINS6_IJSA_NS7_ILi512EEESA_EEES9_SC_SE_Li256ELb1ELb1ELb0ELb0EEENS1_36VarlenDynamicPersistentTileSchedulerILi64ELi64ELi256ELi128ELb0ELb1ELb1ELb1ELb1ELb1EEEEEEEEEvNT_6ParamsE,"ax",@progbits
	.align	128
.text._ZN7cutlass13device_kernelIN5flash11enable_sm90INS1_16FlashAttnFwdSm90INS1_25CollectiveMainloopFwdSm90ILi2EN4cute5tupleIJNS5_1CILi1EEES8_S8_EEENS6_IJNS7_ILi64EEESA_SA_EEELi512ENS_10bfloat16_tEfNS_4arch4Sm90ELb1ELb0ELb0ELb1ELb1ELb1ELb0ELb0ELb0ELb1ELb0ELb0EEENS1_21CollectiveEpilogueFwdINS6_IJSA_NS7_ILi512EEESA_EEES9_SC_SE_Li256ELb1ELb1ELb0ELb0EEENS1_36VarlenDynamicPersistentTileSchedulerILi64ELi64ELi256ELi128ELb0ELb1ELb1ELb1ELb1ELb1EEEEEEEEEvNT_6ParamsE:
        .type           _ZN7cutlass13device_kernelIN5flash11enable_sm90INS1_16FlashAttnFwdSm90INS1_25CollectiveMainloopFwdSm90ILi2EN4cute5tupleIJNS5_1CILi1EEES8_S8_EEENS6_IJNS7_ILi64EEESA_SA_EEELi512ENS_10bfloat16_tEfNS_4arch4Sm90ELb1ELb0ELb0ELb1ELb1ELb1ELb0ELb0ELb0ELb1ELb0ELb0EEENS1_21CollectiveEpilogueFwdINS6_IJSA_NS7_ILi512EEESA_EEES9_SC_SE_Li256ELb1ELb1ELb0ELb0EEENS1_36VarlenDynamicPersistentTileSchedulerILi64ELi64ELi256ELi128ELb0ELb1ELb1ELb1ELb1ELb1EEEEEEEEEvNT_6ParamsE,@function
        .size           _ZN7cutlass13device_kernelIN5flash11enable_sm90INS1_16FlashAttnFwdSm90INS1_25CollectiveMainloopFwdSm90ILi2EN4cute5tupleIJNS5_1CILi1EEES8_S8_EEENS6_IJNS7_ILi64EEESA_SA_EEELi512ENS_10bfloat16_tEfNS_4arch4Sm90ELb1ELb0ELb0ELb1ELb1ELb1ELb0ELb0ELb0ELb1ELb0ELb0EEENS1_21CollectiveEpilogueFwdINS6_IJSA_NS7_ILi512EEESA_EEES9_SC_SE_Li256ELb1ELb1ELb0ELb0EEENS1_36VarlenDynamicPersistentTileSchedulerILi64ELi64ELi256ELi128ELb0ELb1ELb1ELb1ELb1ELb1EEEEEEEEEvNT_6ParamsE,(.L_x_33 - _ZN7cutlass13device_kernelIN5flash11enable_sm90INS1_16FlashAttnFwdSm90INS1_25CollectiveMainloopFwdSm90ILi2EN4cute5tupleIJNS5_1CILi1EEES8_S8_EEENS6_IJNS7_ILi64EEESA_SA_EEELi512ENS_10bfloat16_tEfNS_4arch4Sm90ELb1ELb0ELb0ELb1ELb1ELb1ELb0ELb0ELb0ELb1ELb0ELb0EEENS1_21CollectiveEpilogueFwdINS6_IJSA_NS7_ILi512EEESA_EEES9_SC_SE_Li256ELb1ELb1ELb0ELb0EEENS1_36VarlenDynamicPersistentTileSchedulerILi64ELi64ELi256ELi128ELb0ELb1ELb1ELb1ELb1ELb1EEEEEEEEEvNT_6ParamsE)
        .other          _ZN7cutlass13device_kernelIN5flash11enable_sm90INS1_16FlashAttnFwdSm90INS1_25CollectiveMainloopFwdSm90ILi2EN4cute5tupleIJNS5_1CILi1EEES8_S8_EEENS6_IJNS7_ILi64EEESA_SA_EEELi512ENS_10bfloat16_tEfNS_4arch4Sm90ELb1ELb0ELb0ELb1ELb1ELb1ELb0ELb0ELb0ELb1ELb0ELb0EEENS1_21CollectiveEpilogueFwdINS6_IJSA_NS7_ILi512EEESA_EEES9_SC_SE_Li256ELb1ELb1ELb0ELb0EEENS1_36VarlenDynamicPersistentTileSchedulerILi64ELi64ELi256ELi128ELb0ELb1ELb1ELb1ELb1ELb1EEEEEEEEEvNT_6ParamsE,@"STO_CUDA_ENTRY STV_DEFAULT"
_ZN7cutlass13device_kernelIN5flash11enable_sm90INS1_16FlashAttnFwdSm90INS1_25CollectiveMainloopFwdSm90ILi2EN4cute5tupleIJNS5_1CILi1EEES8_S8_EEENS6_IJNS7_ILi64EEESA_SA_EEELi512ENS_10bfloat16_tEfNS_4arch4Sm90ELb1ELb0ELb0ELb1ELb1ELb1ELb0ELb0ELb0ELb1ELb0ELb0EEENS1_21CollectiveEpilogueFwdINS6_IJSA_NS7_ILi512EEESA_EEES9_SC_SE_Li256ELb1ELb1ELb0ELb0EEENS1_36VarlenDynamicPersistentTileSchedulerILi64ELi64ELi256ELi128ELb0ELb1ELb1ELb1ELb1ELb1EEEEEEEEEvNT_6ParamsE:
[----:B------:R-:W-:Y:S01]  /*0000*/  LDC R1, c[0x0][0x37c] ;  /* 0x0000df00ff017b82 */ /* 0x000fe20000000800 */
[----:B------:R-:W-:Y:S05]  /*0010*/  EXIT ;  /* 0x000000000000794d */ /* 0x000fea0003800000 */
.L_x_15:
        /* <DEDUP_REMOVED lines=14> */
.L_x_33:


//--------------------- .text._ZN7cutlass13device_kernelIN5flash11enable_sm90INS1_16FlashAttnFwdSm90INS1_25CollectiveMainloopFwdSm90ILi2EN4cute5tupleIJNS5_1CILi1EEES8_S8_EEENS6_IJNS7_ILi64EEESA_SA_EEELi512ENS_10bfloat16_tEfNS_4arch4Sm90ELb1ELb0ELb0ELb1ELb1ELb0ELb1ELb0ELb0ELb1ELb0ELb0EEENS1_21CollectiveEpilogueFwdINS6_IJSA_NS7_ILi512EEESA_EEES9_SC_SE_Li256ELb1ELb1ELb0ELb0EEENS1_36VarlenDynamicPersistentTileSchedulerILi64ELi64ELi256ELi128ELb0ELb1ELb1ELb1ELb1ELb1EEEEEEEEEvNT_6ParamsE --------------------------
	.section	.text._ZN7cutlass13device_kernelIN5flash11enable_sm90INS1_16FlashAttnFwdSm90INS1_25CollectiveMainloopFwdSm90ILi2EN4cute5tupleIJNS5_1CILi1EEES8_S8_EEENS6_IJNS7_ILi64EEESA_SA_EEELi512ENS_10bfloat16_tEfNS_4arch4Sm90ELb1ELb0ELb0ELb1ELb1ELb0ELb1ELb0ELb0ELb1ELb0ELb0EEENS1_21CollectiveEpilogueFwdINS6_IJSA_NS7_ILi512EEESA_EEES9_SC_SE_Li256ELb1ELb1ELb0ELb0EEENS1_36VarlenDynamicPersistentTileSchedulerILi64ELi64ELi256ELi128ELb0ELb1ELb1ELb1ELb1ELb1EEEEEEEEEvNT_6ParamsE,"ax",@progbits
	.align	128
.text._ZN7cutlass13device_kernelIN5flash11enable_sm90INS1_16FlashAttnFwdSm90INS1_25CollectiveMainloopFwdSm90ILi2EN4cute5tupleIJNS5_1CILi1EEES8_S8_EEENS6_IJNS7_ILi64EEESA_SA_EEELi512ENS_10bfloat16_tEfNS_4arch4Sm90ELb1ELb0ELb0ELb1ELb1ELb0ELb1ELb0ELb0ELb1ELb0ELb0EEENS1_21CollectiveEpilogueFwdINS6_IJSA_NS7_ILi512EEESA_EEES9_SC_SE_Li256ELb1ELb1ELb0ELb0EEENS1_36VarlenDynamicPersistentTileSchedulerILi64ELi64ELi256ELi128ELb0ELb1ELb1ELb1ELb1ELb1EEEEEEEEEvNT_6ParamsE:
        .type           _ZN7cutlass13device_kernelIN5flash11enable_sm90INS1_16FlashAttnFwdSm90INS1_25CollectiveMainloopFwdSm90ILi2EN4cute5tupleIJNS5_1CILi1EEES8_S8_EEENS6_IJNS7_ILi64EEESA_SA_EEELi512ENS_10bfloat16_tEfNS_4arch4Sm90ELb1ELb0ELb0ELb1ELb1ELb0ELb1ELb0ELb0ELb1ELb0ELb0EEENS1_21CollectiveEpilogueFwdINS6_IJSA_NS7_ILi512EEESA_EEES9_SC_SE_Li256ELb1ELb1ELb0ELb0EEENS1_36VarlenDynamicPersistentTileSchedulerILi64ELi64ELi256ELi128ELb0ELb1ELb1ELb1ELb1ELb1EEEEEEEEEvNT_6ParamsE,@function
        .size           _ZN7cutlass13device_kernelIN5flash11enable_sm90INS1_16FlashAttnFwdSm90INS1_25CollectiveMainloopFwdSm90ILi2EN4cute5tupleIJNS5_1CILi1EEES8_S8_EEENS6_IJNS7_ILi64EEESA_SA_EEELi512ENS_10bfloat16_tEfNS_4arch4Sm90ELb1ELb0ELb0ELb1ELb1ELb0ELb1ELb0ELb0ELb1ELb0ELb0EEENS1_21CollectiveEpilogueFwdINS6_IJSA_NS7_ILi512EEESA_EEES9_SC_SE_Li256ELb1ELb1ELb0ELb0EEENS1_36VarlenDynamicPersistentTileSchedulerILi64ELi64ELi256ELi128ELb0ELb1ELb1ELb1ELb1ELb1EEEEEEEEEvNT_6ParamsE,(.L_x_34 - _ZN7cutlass13device_kernelIN5flash11enable_sm90INS1_16FlashAttnFwdSm90INS1_25CollectiveMainloopFwdSm90ILi2EN4cute5tupleIJNS5_1CILi1EEES8_S8_EEENS6_IJNS7_ILi64EEESA_SA_EEELi512ENS_10bfloat16_tEfNS_4arch4Sm90ELb1ELb0ELb0ELb1ELb1ELb0ELb1ELb0ELb0ELb1ELb0ELb0EEENS1_21CollectiveEpilogueFwdINS6_IJSA_NS7_ILi512EEESA_EEES9_SC_SE_Li256ELb1ELb1ELb0ELb0EEENS1_36VarlenDynamicPersistentTileSchedulerILi64ELi64ELi256ELi128ELb0ELb1ELb1ELb1ELb1ELb1EEEEEEEEEvNT_6ParamsE)
        .other          _ZN7cutlass13device_kernelIN5flash11enable_sm90INS1_16FlashAttnFwdSm90INS1_25CollectiveMainloopFwdSm90ILi2EN4cute5tupleIJNS5_1CILi1EEES8_S8_EEENS6_IJNS7_ILi64EEESA_SA_EEELi512ENS_10bfloat16_tEfNS_4arch4Sm90ELb1ELb0ELb0ELb1ELb1ELb0ELb1ELb0ELb0ELb1ELb0ELb0EEENS1_21CollectiveEpilogueFwdINS6_IJSA_NS7_ILi512EEESA_EEES9_SC_SE_Li256ELb1ELb1ELb0ELb0EEENS1_36VarlenDynamicPersistentTileSchedulerILi64ELi64ELi256ELi128ELb0ELb1ELb1ELb1ELb1ELb1EEEEEEEEEvNT_6ParamsE,@"STO_CUDA_ENTRY STV_DEFAULT"
_ZN7cutlass13device_kernelIN5flash11enable_sm90INS1_16FlashAttnFwdSm90INS1_25CollectiveMainloopFwdSm90ILi2EN4cute5tupleIJNS5_1CILi1EEES8_S8_EEENS6_IJNS7_ILi64EEESA_SA_EEELi512ENS_10bfloat16_tEfNS_4arch4Sm90ELb1ELb0ELb0ELb1ELb1ELb0ELb1ELb0ELb0ELb1ELb0ELb0EEENS1_21CollectiveEpilogueFwdINS6_IJSA_NS7_ILi512EEESA_EEES9_SC_SE_Li256ELb1ELb1ELb0ELb0EEENS1_36VarlenDynamicPersistentTileSchedulerILi64ELi64ELi256ELi128ELb0ELb1ELb1ELb1ELb1ELb1EEEEEEEEEvNT_6ParamsE:
[----:B------:R-:W-:Y:S01]  /*0000*/  LDC R1, c[0x0][0x37c] ;  /* 0x0000df00ff017b82 */ /* 0x000fe20000000800 */
[----:B------:R-:W-:Y:S05]  /*0010*/  EXIT ;  /* 0x000000000000794d */ /* 0x000fea0003800000 */
.L_x_16:
        /* <DEDUP_REMOVED lines=14> */
.L_x_34:


//--------------------- .text._ZN7cutlass13device_kernelIN5flash11enable_sm90INS1_16FlashAttnFwdSm90INS1_25CollectiveMainloopFwdSm90ILi2EN4cute5tupleIJNS5_1CILi1EEES8_S8_EEENS6_IJNS7_ILi64EEESA_SA_EEELi512ENS_10bfloat16_tEfNS_4arch4Sm90ELb1ELb0ELb0ELb1ELb1ELb1ELb1ELb0ELb0ELb1ELb0ELb0EEENS1_21CollectiveEpilogueFwdINS6_IJSA_NS7_ILi512EEESA_EEES9_SC_SE_Li256ELb1ELb1ELb0ELb0EEENS1_36VarlenDynamicPersistentTileSchedulerILi64ELi64ELi256ELi128ELb0ELb1ELb1ELb1ELb1ELb1EEEEEEEEEvNT_6ParamsE --------------------------
	.section	.text._ZN7cutlass13device_kernelIN5flash11enable_sm90INS1_16FlashAttnFwdSm90INS1_25CollectiveMainloopFwdSm90ILi2EN4cute5tupleIJNS5_1CILi1EEES8_S8_EEENS6_IJNS7_ILi64EEESA_SA_EEELi512ENS_10bfloat16_tEfNS_4arch4Sm90ELb1ELb0ELb0ELb1ELb1ELb1ELb1ELb0ELb0ELb1ELb0ELb0EEENS1_21CollectiveEpilogueFwdINS6_IJSA_NS7_ILi512EEESA_EEES9_SC_SE_Li256ELb1ELb1ELb0ELb0EEENS1_36VarlenDynamicPersistentTileSchedulerILi64ELi64ELi256ELi128ELb0ELb1ELb1ELb1ELb1ELb1EEEEEEEEEvNT_6ParamsE,"ax",@progbits
	.align	128
.text._ZN7cutlass13device_kernelIN5flash11enable_sm90INS1_16FlashAttnFwdSm90INS1_25CollectiveMainloopFwdSm90ILi2EN4cute5tupleIJNS5_1CILi1EEES8_S8_EEENS6_IJNS7_ILi64EEESA_SA_EEELi512ENS_10bfloat16_tEfNS_4arch4Sm90ELb1ELb0ELb0ELb1ELb1ELb1ELb1ELb0ELb0ELb1ELb0ELb0EEENS1_21CollectiveEpilogueFwdINS6_IJSA_NS7_ILi512EEESA_EEES9_SC_SE_Li256ELb1ELb1ELb0ELb0EEENS1_36VarlenDynamicPersistentTileSchedulerILi64ELi64ELi256ELi128ELb0ELb1ELb1ELb1ELb1ELb1EEEEEEEEEvNT_6ParamsE:
        .type           _ZN7cutlass13device_kernelIN5flash11enable_sm90INS1_16FlashAttnFwdSm90INS1_25CollectiveMainloopFwdSm90ILi2EN4cute5tupleIJNS5_1CILi1EEES8_S8_EEENS6_IJNS7_ILi64EEESA_SA_EEELi512ENS_10bfloat16_tEfNS_4arch4Sm90ELb1ELb0ELb0ELb1ELb1ELb1ELb1ELb0ELb0ELb1ELb0ELb0EEENS1_21CollectiveEpilogueFwdINS6_IJSA_NS7_ILi512EEESA_EEES9_SC_SE_Li256ELb1ELb1ELb0ELb0EEENS1_36VarlenDynamicPersistentTileSchedulerILi64ELi64ELi256ELi128ELb0ELb1ELb1ELb1ELb1ELb1EEEEEEEEEvNT_6ParamsE,@function
        .size           _ZN7cutlass13device_kernelIN5flash11enable_sm90INS1_16FlashAttnFwdSm90INS1_25CollectiveMainloopFwdSm90ILi2EN4cute5tupleIJNS5_1CILi1EEES8_S8_EEENS6_IJNS7_ILi64EEESA_SA_EEELi512ENS_10bfloat16_tEfNS_4arch4Sm90ELb1ELb0ELb0ELb1ELb1ELb1ELb1ELb0ELb0ELb1ELb0ELb0EEENS1_21CollectiveEpilogueFwdINS6_IJSA_NS7_ILi512EEESA_EEES9_SC_SE_Li256ELb1ELb1ELb0ELb0EEENS1_36VarlenDynamicPersistentTileSchedulerILi64ELi64ELi256ELi128ELb0ELb1ELb1ELb1ELb1ELb1EEEEEEEEEvNT_6ParamsE,(.L_x_35 - _ZN7cutlass13device_kernelIN5flash11enable_sm90INS1_16FlashAttnFwdSm90INS1_25CollectiveMainloopFwdSm90ILi2EN4cute5tupleIJNS5_1CILi1EEES8_S8_EEENS6_IJNS7_ILi64EEESA_SA_EEELi512ENS_10bfloat16_tEfNS_4arch4Sm90ELb1ELb0ELb0ELb1ELb1ELb1ELb1ELb0ELb0ELb1ELb0ELb0EEENS1_21CollectiveEpilogueFwdINS6_IJSA_NS7_ILi512EEESA_EEES9_SC_SE_Li256ELb1ELb1ELb0ELb0EEENS1_36VarlenDynamicPersistentTileSchedulerILi64ELi64ELi256ELi128ELb0ELb1ELb1ELb1ELb1ELb1EEEEEEEEEvNT_6ParamsE)
        .other          _ZN7cutlass13device_kernelIN5flash11enable_sm90INS1_16FlashAttnFwdSm90INS1_25CollectiveMainloopFwdSm90ILi2EN4cute5tupleIJNS5_1CILi1EEES8_S8_EEENS6_IJNS7_ILi64EEESA_SA_EEELi512ENS_10bfloat16_tEfNS_4arch4Sm90ELb1ELb0ELb0ELb1ELb1ELb1ELb1ELb0ELb0ELb1ELb0ELb0EEENS1_21CollectiveEpilogueFwdINS6_IJSA_NS7_ILi512EEESA_EEES9_SC_SE_Li256ELb1ELb1ELb0ELb0EEENS1_36VarlenDynamicPersistentTileSchedulerILi64ELi64ELi256ELi128ELb0ELb1ELb1ELb1ELb1ELb1EEEEEEEEEvNT_6ParamsE,@"STO_CUDA_ENTRY STV_DEFAULT"
_ZN7cutlass13device_kernelIN5flash11enable_sm90INS1_16FlashAttnFwdSm90INS1_25CollectiveMainloopFwdSm90ILi2EN4cute5tupleIJNS5_1CILi1EEES8_S8_EEENS6_IJNS7_ILi64EEESA_SA_EEELi512ENS_10bfloat16_tEfNS_4arch4Sm90ELb1ELb0ELb0ELb1ELb1ELb1ELb1ELb0ELb0ELb1ELb0ELb0EEENS1_21CollectiveEpilogueFwdINS6_IJSA_NS7_ILi512EEESA_EEES9_SC_SE_Li256ELb1ELb1ELb0ELb0EEENS1_36VarlenDynamicPersistentTileSchedulerILi64ELi64ELi256ELi128ELb0ELb1ELb1ELb1ELb1ELb1EEEEEEEEEvNT_6ParamsE:
[----:B------:R-:W-:Y:S01]  /*0000*/  LDC R1, c[0x0][0x37c] ;  /* 0x0000df00ff017b82 */ /* 0x000fe20000000800 */
[----:B------:R-:W-:Y:S05]  /*0010*/  EXIT ;  /* 0x000000000000794d */ /* 0x000fea0003800000 */
.L_x_17:
        /* <DEDUP_REMOVED lines=14> */
.L_x_35:


//--------------------- .nv.shared.reserved.0     --------------------------
	.section	.nv.shared.reserved.0,"aw",@nobits
	.weak		__nv_reservedSMEM_offset_0_alias
	.size		__nv_reservedSMEM_offset_0_alias, 0, 64
	.other		__nv_reservedSMEM_offset_0_alias,@"STO_CUDA_RESERVED_SHARED STV_DEFAULT"
__nv_reservedSMEM_offset_0_alias:
	.zero		0
	.zero		64


//--------------------- .nv.global                --------------------------
	.section	.nv.global,"aw",@nobits
.nv.global:
	.type		_ZN75_INTERNAL_7bca59a0_39_flash_fwd_hdim64_512_bf16_paged_sm90_cu_a6473388_33944cute1_E,@object
	.size		_ZN75_INTERNAL_7bca59a0_39_flash_fwd_hdim64_512_bf16_paged_sm90_cu_a6473388_33944cute1_E,(_ZN75_INTERNAL_7bca59a0_39_flash_fwd_hdim64_512_bf16_paged_sm90_cu_a6473388_33944cuda3std3__45__cpo6cbeginE - _ZN75_INTERNAL_7bca59a0_39_flash_fwd_hdim64_512_bf16_paged_sm90_cu_a6473388_33944cute1_E)
_ZN75_INTERNAL_7bca59a0_39_flash_fwd_hdim64_512_bf16_paged_sm90_cu_a6473388_33944cute1_E:
	.zero		1
	.type		_ZN75_INTERNAL_7bca59a0_39_flash_fwd_hdim64_512_bf16_paged_sm90_cu_a6473388_33944cuda3std3__45__cpo6cbeginE,@object
	.size		_ZN75_INTERNAL_7bca59a0_39_flash_fwd_hdim64_512_bf16_paged_sm90_cu_a6473388_33944cuda3std3__45__cpo6cbeginE,(_ZN75_INTERNAL_7bca59a0_39_flash_fwd_hdim64_512_bf16_paged_sm90_cu_a6473388_33944cuda3std3__48in_placeE - _ZN75_INTERNAL_7bca59a0_39_flash_fwd_hdim64_512_bf16_paged_sm90_cu_a6473388_33944cuda3std3__45__cpo6cbeginE)
_ZN75_INTERNAL_7bca59a0_39_flash_fwd_hdim64_512_bf16_paged_sm90_cu_a6473388_33944cuda3std3__45__cpo6cbeginE:
	.zero		1
	.type		_ZN75_INTERNAL_7bca59a0_39_flash_fwd_hdim64_512_bf16_paged_sm90_cu_a6473388_33944cuda3std3__48in_placeE,@object
	.size		_ZN75_INTERNAL_7bca59a0_39_flash_fwd_hdim64_512_bf16_paged_sm90_cu_a6473388_33944cuda3std3__48in_placeE,(_ZN75_INTERNAL_7bca59a0_39_flash_fwd_hdim64_512_bf16_paged_sm90_cu_a6473388_33944cuda3std6ranges3__45__cpo9iter_moveE - _ZN75_INTERNAL_7bca59a0_39_flash_fwd_hdim64_512_bf16_paged_sm90_cu_a6473388_33944cuda3std3__48in_placeE)
_ZN75_INTERNAL_7bca59a0_39_flash_fwd_hdim64_512_bf16_paged_sm90_cu_a6473388_33944cuda3std3__48in_placeE:
	.zero		1
	.type		_ZN75_INTERNAL_7bca59a0_39_flash_fwd_hdim64_512_bf16_paged_sm90_cu_a6473388_33944cuda3std6ranges3__45__cpo9iter_moveE,@object
	.size		_ZN75_INTERNAL_7bca59a0_39_flash_fwd_hdim64_512_bf16_paged_sm90_cu_a6473388_33944cuda3std6ranges3__45__cpo9iter_moveE,(_ZN75_INTERNAL_7bca59a0_39_flash_fwd_hdim64_512_bf16_paged_sm90_cu_a6473388_33944cuda3std3__45__cpo5beginE - _ZN75_INTERNAL_7bca59a0_39_flash_fwd_hdim64_512_bf16_paged_sm90_cu_a6473388_33944cuda3std6ranges3__45__cpo9iter_moveE)
_ZN75_INTERNAL_7bca59a0_39_flash_fwd_hdim64_512_bf16_paged_sm90_cu_a6473388_33944cuda3std6ranges3__45__cpo9iter_moveE:
	.zero		1
	.type		_ZN75_INTERNAL_7bca59a0_39_flash_fwd_hdim64_512_bf16_paged_sm90_cu_a6473388_33944cuda3std3__45__cpo5beginE,@object
	.size		_ZN75_INTERNAL_7bca59a0_39_flash_fwd_hdim64_512_bf16_paged_sm90_cu_a6473388_33944cuda3std3__45__cpo5beginE,(_ZN75_INTERNAL_7bca59a0_39_flash_fwd_hdim64_512_bf16_paged_sm90_cu_a6473388_33944cuda3std3__477_GLOBAL__N__7bca59a0_39_flash_fwd_hdim64_512_bf16_paged_sm90_cu_a6473388_33946ignoreE - _ZN75_INTERNAL_7bca59a0_39_flash_fwd_hdim64_512_bf16_paged_sm90_cu_a6473388_33944cuda3std3__45__cpo5beginE)
_ZN75_INTERNAL_7bca59a0_39_flash_fwd_hdim64_512_bf16_paged_sm90_cu_a6473388_33944cuda3std3__45__cpo5beginE:
	.zero		1
	.type		_ZN75_INTERNAL_7bca59a0_39_flash_fwd_hdim64_512_bf16_paged_sm90_cu_a6473388_33944cuda3std3__477_GLOBAL__N__7bca59a0_39_flash_fwd_hdim64_512_bf16_paged_sm90_cu_a6473388_33946ignoreE,@object
	.size		_ZN75_INTERNAL_7bca59a0_39_flash_fwd_hdim64_512_bf16_paged_sm90_cu_a6473388_33944cuda3std3__477_GLOBAL__N__7bca59a0_39_flash_fwd_hdim64_512_bf16_paged_sm90_cu_a6473388_33946ignoreE,(_ZN75_INTERNAL_7bca59a0_39_flash_fwd_hdim64_512_bf16_paged_sm90_cu_a6473388_33944cute7productE - _ZN75_INTERNAL_7bca59a0_39_flash_fwd_hdim64_512_bf16_paged_sm90_cu_a6473388_33944cuda3std3__477_GLOBAL__N__7bca59a0_39_flash_fwd_hdim64_512_bf16_paged_sm90_cu_a6473388_33946ignoreE)
_ZN75_INTERNAL_7bca59a0_39_flash_fwd_hdim64_512_bf16_paged_sm90_cu_a6473388_33944cuda3std3__477_GLOBAL__N__7bca59a0_39_flash_fwd_hdim64_512_bf16_paged_sm90_cu_a6473388_33946ignoreE:
	.zero		1
	.type		_ZN75_INTERNAL_7bca59a0_39_flash_fwd_hdim64_512_bf16_paged_sm90_cu_a6473388_33944cute7productE,@object
	.size		_ZN75_INTERNAL_7bca59a0_39_flash_fwd_hdim64_512_bf16_paged_sm90_cu_a6473388_33944cute7productE,(_ZN75_INTERNAL_7bca59a0_39_flash_fwd_hdim64_512_bf16_paged_sm90_cu_a6473388_33944cuda3std3__45__cpo3endE - _ZN75_INTERNAL_7bca59a0_39_flash_fwd_hdim64_512_bf16_paged_sm90_cu_a6473388_33944cute7productE)
_ZN75_INTERNAL_7bca59a0_39_flash_fwd_hdim64_512_bf16_paged_sm90_cu_a6473388_33944cute7productE:
	.zero		1
	.type		_ZN75_INTERNAL_7bca59a0_39_flash_fwd_hdim64_512_bf16_paged_sm90_cu_a6473388_33944cuda3std3__45__cpo3endE,@object
	.size		_ZN75_INTERNAL_7bca59a0_39_flash_fwd_hdim64_512_bf16_paged_sm90_cu_a6473388_33944cuda3std3__45__cpo3endE,(_ZN75_INTERNAL_7bca59a0_39_flash_fwd_hdim64_512_bf16_paged_sm90_cu_a6473388_33944cuda3std3__419piecewise_constructE - _ZN75_INTERNAL_7bca59a0_39_flash_fwd_hdim64_512_bf16_paged_sm90_cu_a6473388_33944cuda3std3__45__cpo3endE)
_ZN75_INTERNAL_7bca59a0_39_flash_fwd_hdim64_512_bf16_paged_sm90_cu_a6473388_33944cuda3std3__45__cpo3endE:
	.zero		1
	.type		_ZN75_INTERNAL_7bca59a0_39_flash_fwd_hdim64_512_bf16_paged_sm90_cu_a6473388_33944cuda3std3__419piecewise_constructE,@object
	.size		_ZN75_INTERNAL_7bca59a0_39_flash_fwd_hdim64_512_bf16_paged_sm90_cu_a6473388_33944cuda3std3__419piecewise_constructE,(_ZN75_INTERNAL_7bca59a0_39_flash_fwd_hdim64_512_bf16_paged_sm90_cu_a6473388_33944cuda3std3__45__cpo4cendE - _ZN75_INTERNAL_7bca59a0_39_flash_fwd_hdim64_512_bf16_paged_sm90_cu_a6473388_33944cuda3std3__419piecewise_constructE)
_ZN75_INTERNAL_7bca59a0_39_flash_fwd_hdim64_512_bf16_paged_sm90_cu_a6473388_33944cuda3std3__419piecewise_constructE:
	.zero		1
	.type		_ZN75_INTERNAL_7bca59a0_39_flash_fwd_hdim64_512_bf16_paged_sm90_cu_a6473388_33944cuda3std3__45__cpo4cendE,@object
	.size		_ZN75_INTERNAL_7bca59a0_39_flash_fwd_hdim64_512_bf16_paged_sm90_cu_a6473388_33944cuda3std3__45__cpo4cendE,(_ZN75_INTERNAL_7bca59a0_39_flash_fwd_hdim64_512_bf16_paged_sm90_cu_a6473388_33944cuda3std6ranges3__45__cpo4swapE - _ZN75_INTERNAL_7bca59a0_39_flash_fwd_hdim64_512_bf16_paged_sm90_cu_a6473388_33944cuda3std3__45__cpo4cendE)
_ZN75_INTERNAL_7bca59a0_39_flash_fwd_hdim64_512_bf16_paged_sm90_cu_a6473388_33944cuda3std3__45__cpo4cendE:
	.zero		1
	.type		_ZN75_INTERNAL_7bca59a0_39_flash_fwd_hdim64_512_bf16_paged_sm90_cu_a6473388_33944cuda3std6ranges3__45__cpo4swapE,@object
	.size		_ZN75_INTERNAL_7bca59a0_39_flash_fwd_hdim64_512_bf16_paged_sm90_cu_a6473388_33944cuda3std6ranges3__45__cpo4swapE,(.L_7 - _ZN75_INTERNAL_7bca59a0_39_flash_fwd_hdim64_512_bf16_paged_sm90_cu_a6473388_33944cuda3std6ranges3__45__cpo4swapE)
_ZN75_INTERNAL_7bca59a0_39_flash_fwd_hdim64_512_bf16_paged_sm90_cu_a6473388_33944cuda3std6ranges3__45__cpo4swapE:
	.zero		1
.L_7:


//--------------------- .nv.constant0._ZN7cutlass13device_kernelIN5flash11enable_sm90INS1_16FlashAttnFwdSm90INS1_25CollectiveMainloopFwdSm90ILi2EN4cute5tupleIJNS5_1CILi1EEES8_S8_EEENS6_IJNS7_ILi64EEESA_SA_EEELi512ENS_10bfloat16_tEfNS_4arch4Sm90ELb0ELb0ELb0ELb0ELb1ELb0ELb0ELb0ELb0ELb1ELb0ELb0EEENS1_21CollectiveEpilogueFwdINS6_IJSA_NS7_ILi512EEESA_EEES9_SC_SE_Li256ELb0ELb1ELb0ELb0EEENS1_29StaticPersistentTileSchedulerILb0EEEEEEEEEvNT_6ParamsE --------------------------
	.section	.nv.constant0._ZN7cutlass13device_kernelIN5flash11enable_sm90INS1_16FlashAttnFwdSm90INS1_25CollectiveMainloopFwdSm90ILi2EN4cute5tupleIJNS5_1CILi1EEES8_S8_EEENS6_IJNS7_ILi64EEESA_SA_EEELi512ENS_10bfloat16_tEfNS_4arch4Sm90ELb0ELb0ELb0ELb0ELb1ELb0ELb0ELb0ELb0ELb1ELb0ELb0EEENS1_21CollectiveEpilogueFwdINS6_IJSA_NS7_ILi512EEESA_EEES9_SC_SE_Li256ELb0ELb1ELb0ELb0EEENS1_29StaticPersistentTileSchedulerILb0EEEEEEEEEvNT_6ParamsE,"a",@progbits
	.sectionflags	@""
	.align	4
.nv.constant0._ZN7cutlass13device_kernelIN5flash11enable_sm90INS1_16FlashAttnFwdSm90INS1_25CollectiveMainloopFwdSm90ILi2EN4cute5tupleIJNS5_1CILi1EEES8_S8_EEENS6_IJNS7_ILi64EEESA_SA_EEELi512ENS_10bfloat16_tEfNS_4arch4Sm90ELb0ELb0ELb0ELb0ELb1ELb0ELb0ELb0ELb0ELb1ELb0ELb0EEENS1_21CollectiveEpilogueFwdINS6_IJSA_NS7_ILi512EEESA_EEES9_SC_SE_Li256ELb0ELb1ELb0ELb0EEENS1_29StaticPersistentTileSchedulerILb0EEEEEEEEEvNT_6ParamsE:
	.zero		3456


//--------------------- .nv.constant0._ZN7cutlass13device_kernelIN5flash11enable_sm90INS1_16FlashAttnFwdSm90INS1_25CollectiveMainloopFwdSm90ILi2EN4cute5tupleIJNS5_1CILi1EEES8_S8_EEENS6_IJNS7_ILi64EEESA_SA_EEELi512ENS_10bfloat16_tEfNS_4arch4Sm90ELb0ELb0ELb0ELb0ELb1ELb0ELb1ELb0ELb0ELb1ELb0ELb0EEENS1_21CollectiveEpilogueFwdINS6_IJSA_NS7_ILi512EEESA_EEES9_SC_SE_Li256ELb0ELb1ELb0ELb0EEENS1_29StaticPersistentTileSchedulerILb0EEEEEEEEEvNT_6ParamsE --------------------------
	.section	.nv.constant0._ZN7cutlass13device_kernelIN5flash11enable_sm90INS1_16FlashAttnFwdSm90INS1_25CollectiveMainloopFwdSm90ILi2EN4cute5tupleIJNS5_1CILi1EEES8_S8_EEENS6_IJNS7_ILi64EEESA_SA_EEELi512ENS_10bfloat16_tEfNS_4arch4Sm90ELb0ELb0ELb0ELb0ELb1ELb0ELb1ELb0ELb0ELb1ELb0ELb0EEENS1_21CollectiveEpilogueFwdINS6_IJSA_NS7_ILi512EEESA_EEES9_SC_SE_Li256ELb0ELb1ELb0ELb0EEENS1_29StaticPersistentTileSchedulerILb0EEEEEEEEEvNT_6ParamsE,"a",@progbits
	.sectionflags	@""
	.align	4
.nv.constant0._ZN7cutlass13device_kernelIN5flash11enable_sm90INS1_16FlashAttnFwdSm90INS1_25CollectiveMainloopFwdSm90ILi2EN4cute5tupleIJNS5_1CILi1EEES8_S8_EEENS6_IJNS7_ILi64EEESA_SA_EEELi512ENS_10bfloat16_tEfNS_4arch4Sm90ELb0ELb0ELb0ELb0ELb1ELb0ELb1ELb0ELb0ELb1ELb0ELb0EEENS1_21CollectiveEpilogueFwdINS6_IJSA_NS7_ILi512EEESA_EEES9_SC_SE_Li256ELb0ELb1ELb0ELb0EEENS1_29StaticPersistentTileSchedulerILb0EEEEEEEEEvNT_6ParamsE:
	.zero		3712


//--------------------- .nv.constant0._ZN7cutlass13device_kernelIN5flash11enable_sm90INS1_16FlashAttnFwdSm90INS1_25CollectiveMainloopFwdSm90ILi2EN4cute5tupleIJNS5_1CILi1EEES8_S8_EEENS6_IJNS7_ILi64EEESA_SA_EEELi512ENS_10bfloat16_tEfNS_4arch4Sm90ELb0ELb0ELb0ELb1ELb1ELb0ELb0ELb0ELb0ELb1ELb0ELb0EEENS1_21CollectiveEpilogueFwdINS6_IJSA_NS7_ILi512EEESA_EEES9_SC_SE_Li256ELb1ELb1ELb0ELb0EEENS1_36VarlenDynamicPersistentTileSchedulerILi64ELi64ELi256ELi128ELb0ELb1ELb1ELb0ELb1ELb1EEEEEEEEEvNT_6ParamsE --------------------------
	.section	.nv.constant0._ZN7cutlass13device_kernelIN5flash11enable_sm90INS1_16FlashAttnFwdSm90INS1_25CollectiveMainloopFwdSm90ILi2EN4cute5tupleIJNS5_1CILi1EEES8_S8_EEENS6_IJNS7_ILi64EEESA_SA_EEELi512ENS_10bfloat16_tEfNS_4arch4Sm90ELb0ELb0ELb0ELb1ELb1ELb0ELb0ELb0ELb0ELb1ELb0ELb0EEENS1_21CollectiveEpilogueFwdINS6_IJSA_NS7_ILi512EEESA_EEES9_SC_SE_Li256ELb1ELb1ELb0ELb0EEENS1_36VarlenDynamicPersistentTileSchedulerILi64ELi64ELi256ELi128ELb0ELb1ELb1ELb0ELb1ELb1EEEEEEEEEvNT_6ParamsE,"a",@progbits
	.sectionflags	@""
	.align	4
.nv.constant0._ZN7cutlass13device_kernelIN5flash11enable_sm90INS1_16FlashAttnFwdSm90INS1_25CollectiveMainloopFwdSm90ILi2EN4cute5tupleIJNS5_1CILi1EEES8_S8_EEENS6_IJNS7_ILi64EEESA_SA_EEELi512ENS_10bfloat16_tEfNS_4arch4Sm90ELb0ELb0ELb0ELb1ELb1ELb0ELb0ELb0ELb0ELb1ELb0ELb0EEENS1_21CollectiveEpilogueFwdINS6_IJSA_NS7_ILi512EEESA_EEES9_SC_SE_Li256ELb1ELb1ELb0ELb0EEENS1_36VarlenDynamicPersistentTileSchedulerILi64ELi64ELi256ELi128ELb0ELb1ELb1ELb0ELb1ELb1EEEEEEEEEvNT_6ParamsE:
	.zero		3584


//--------------------- .nv.constant0._ZN7cutlass13device_kernelIN5flash11enable_sm90INS1_16FlashAttnFwdSm90INS1_25CollectiveMainloopFwdSm90ILi2EN4cute5tupleIJNS5_1CILi1EEES8_S8_EEENS6_IJNS7_ILi64EEESA_SA_EEELi512ENS_10bfloat16_tEfNS_4arch4Sm90ELb0ELb0ELb0ELb1ELb1ELb1ELb0ELb0ELb0ELb1ELb0ELb0EEENS1_21CollectiveEpilogueFwdINS6_IJSA_NS7_ILi512EEESA_EEES9_SC_SE_Li256ELb1ELb1ELb0ELb0EEENS1_36VarlenDynamicPersistentTileSchedulerILi64ELi64ELi256ELi128ELb0ELb1ELb1ELb0ELb1ELb1EEEEEEEEEvNT_6ParamsE --------------------------
	.section	.nv.constant0._ZN7cutlass13device_kernelIN5flash11enable_sm90INS1_16FlashAttnFwdSm90INS1_25CollectiveMainloopFwdSm90ILi2EN4cute5tupleIJNS5_1CILi1EEES8_S8_EEENS6_IJNS7_ILi64EEESA_SA_EEELi512ENS_10bfloat16_tEfNS_4arch4Sm90ELb0ELb0ELb0ELb1ELb1ELb1ELb0ELb0ELb0ELb1ELb0ELb0EEENS1_21CollectiveEpilogueFwdINS6_IJSA_NS7_ILi512EEESA_EEES9_SC_SE_Li256ELb1ELb1ELb0ELb0EEENS1_36VarlenDynamicPersistentTileSchedulerILi64ELi64ELi256ELi128ELb0ELb1ELb1ELb0ELb1ELb1EEEEEEEEEvNT_6ParamsE,"a",@progbits
	.sectionflags	@""
	.align	4
.nv.constant0._ZN7cutlass13device_kernelIN5flash11enable_sm90INS1_16FlashAttnFwdSm90INS1_25CollectiveMainloopFwdSm90ILi2EN4cute5tupleIJNS5_1CILi1EEES8_S8_EEENS6_IJNS7_ILi64EEESA_SA_EEELi512ENS_10bfloat16_tEfNS_4arch4Sm90ELb0ELb0ELb0ELb1ELb1ELb1ELb0ELb0ELb0ELb1ELb0ELb0EEENS1_21CollectiveEpilogueFwdINS6_IJSA_NS7_ILi512EEESA_EEES9_SC_SE_Li256ELb1ELb1ELb0ELb0EEENS1_36VarlenDynamicPersistentTileSchedulerILi64ELi64ELi256ELi128ELb0ELb1ELb1ELb0ELb1ELb1EEEEEEEEEvNT_6ParamsE:
	.zero		3584


//--------------------- .nv.constant0._ZN7cutlass13device_kernelIN5flash11enable_sm90INS1_16FlashAttnFwdSm90INS1_25CollectiveMainloopFwdSm90ILi2EN4cute5tupleIJNS5_1CILi1EEES8_S8_EEENS6_IJNS7_ILi64EEESA_SA_EEELi512ENS_10bfloat16_tEfNS_4arch4Sm90ELb0ELb0ELb0ELb1ELb1ELb0ELb1ELb0ELb0ELb1ELb0ELb0EEENS1_21CollectiveEpilogueFwdINS6_IJSA_NS7_ILi512EEESA_EEES9_SC_SE_Li256ELb1ELb1ELb0ELb0EEENS1_36VarlenDynamicPersistentTileSchedulerILi64ELi64ELi256ELi128ELb0ELb1ELb1ELb0ELb1ELb1EEEEEEEEEvNT_6ParamsE --------------------------
	.section	.nv.constant0._ZN7cutlass13device_kernelIN5flash11enable_sm90INS1_16FlashAttnFwdSm90INS1_25CollectiveMainloopFwdSm90ILi2EN4cute5tupleIJNS5_1CILi1EEES8_S8_EEENS6_IJNS7_ILi64EEESA_SA_EEELi512ENS_10bfloat16_tEfNS_4arch4Sm90ELb0ELb0ELb0ELb1ELb1ELb0ELb1ELb0ELb0ELb1ELb0ELb0EEENS1_21CollectiveEpilogueFwdINS6_IJSA_NS7_ILi512EEESA_EEES9_SC_SE_Li256ELb1ELb1ELb0ELb0EEENS1_36VarlenDynamicPersistentTileSchedulerILi64ELi64ELi256ELi128ELb0ELb1ELb1ELb0ELb1ELb1EEEEEEEEEvNT_6ParamsE,"a",@progbits
	.sectionflags	@""
	.align	4
.nv.constant0._ZN7cutlass13device_kernelIN5flash11enable_sm90INS1_16FlashAttnFwdSm90INS1_25CollectiveMainloopFwdSm90ILi2EN4cute5tupleIJNS5_1CILi1EEES8_S8_EEENS6_IJNS7_ILi64EEESA_SA_EEELi512ENS_10bfloat16_tEfNS_4arch4Sm90ELb0ELb0ELb0ELb1ELb1ELb0ELb1ELb0ELb0ELb1ELb0ELb0EEENS1_21CollectiveEpilogueFwdINS6_IJSA_NS7_ILi512EEESA_EEES9_SC_SE_Li256ELb1ELb1ELb0ELb0EEENS1_36VarlenDynamicPersistentTileSchedulerILi64ELi64ELi256ELi128ELb0ELb1ELb1ELb0ELb1ELb1EEEEEEEEEvNT_6ParamsE:
	.zero		3840


//--------------------- .nv.constant0._ZN7cutlass13device_kernelIN5flash11enable_sm90INS1_16FlashAttnFwdSm90INS1_25CollectiveMainloopFwdSm90ILi2EN4cute5tupleIJNS5_1CILi1EEES8_S8_EEENS6_IJNS7_ILi64EEESA_SA_EEELi512ENS_10bfloat16_tEfNS_4arch4Sm90ELb0ELb0ELb0ELb1ELb1ELb1ELb1ELb0ELb0ELb1ELb0ELb0EEENS1_21CollectiveEpilogueFwdINS6_IJSA_NS7_ILi512EEESA_EEES9_SC_SE_Li256ELb1ELb1ELb0ELb0EEENS1_36VarlenDynamicPersistentTileSchedulerILi64ELi64ELi256ELi128ELb0ELb1ELb1ELb0ELb1ELb1EEEEEEEEEvNT_6ParamsE --------------------------
	.section	.nv.constant0._ZN7cutlass13device_kernelIN5flash11enable_sm90INS1_16FlashAttnFwdSm90INS1_25CollectiveMainloopFwdSm90ILi2EN4cute5tupleIJNS5_1CILi1EEES8_S8_EEENS6_IJNS7_ILi64EEESA_SA_EEELi512ENS_10bfloat16_tEfNS_4arch4Sm90ELb0ELb0ELb0ELb1ELb1ELb1ELb1ELb0ELb0ELb1ELb0ELb0EEENS1_21CollectiveEpilogueFwdINS6_IJSA_NS7_ILi512EEESA_EEES9_SC_SE_Li256ELb1ELb1ELb0ELb0EEENS1_36VarlenDynamicPersistentTileSchedulerILi64ELi64ELi256ELi128ELb0ELb1ELb1ELb0ELb1ELb1EEEEEEEEEvNT_6ParamsE,"a",@progbits
	.sectionflags	@""
	.align	4
.nv.constant0._ZN7cutlass13device_kernelIN5flash11enable_sm90INS1_16FlashAttnFwdSm90INS1_25CollectiveMainloopFwdSm90ILi2EN4cute5tupleIJNS5_1CILi1EEES8_S8_EEENS6_IJNS7_ILi64EEESA_SA_EEELi512ENS_10bfloat16_tEfNS_4arch4Sm90ELb0ELb0ELb0ELb1ELb1ELb1ELb1ELb0ELb0ELb1ELb0ELb0EEENS1_21CollectiveEpilogueFwdINS6_IJSA_NS7_ILi512EEESA_EEES9_SC_SE_Li256ELb1ELb1ELb0ELb0EEENS1_36VarlenDynamicPersistentTileSchedulerILi64ELi64ELi256ELi128ELb0ELb1ELb1ELb0ELb1ELb1EEEEEEEEEvNT_6ParamsE:
	.zero		3840


//--------------------- .nv.constant0._ZN7cutlass13device_kernelIN5flash11enable_sm90INS1_16FlashAttnFwdSm90INS1_25CollectiveMainloopFwdSm90ILi2EN4cute5tupleIJNS5_1CILi1EEES8_S8_EEENS6_IJNS7_ILi64EEESA_SA_EEELi512ENS_10bfloat16_tEfNS_4arch4Sm90ELb0ELb1ELb0ELb0ELb1ELb0ELb0ELb0ELb0ELb1ELb0ELb0EEENS1_21CollectiveEpilogueFwdINS6_IJSA_NS7_ILi512EEESA_EEES9_SC_SE_Li256ELb0ELb1ELb0ELb0EEENS1_30DynamicPersistentTileSchedulerILi256ELi128ELb0ELb1ELb1EEEEEEEEEvNT_6ParamsE --------------------------
	.section	.nv.constant0._ZN7cutlass13device_kernelIN5flash11enable_sm90INS1_16FlashAttnFwdSm90INS1_25CollectiveMainloopFwdSm90ILi2EN4cute5tupleIJNS5_1CILi1EEES8_S8_EEENS6_IJNS7_ILi64EEESA_SA_EEELi512ENS_10bfloat16_tEfNS_4arch4Sm90ELb0ELb1ELb0ELb0ELb1ELb0ELb0ELb0ELb0ELb1ELb0ELb0EEENS1_21CollectiveEpilogueFwdINS6_IJSA_NS7_ILi512EEESA_EEES9_SC_SE_Li256ELb0ELb1ELb0ELb0EEENS1_30DynamicPersistentTileSchedulerILi256ELi128ELb0ELb1ELb1EEEEEEEEEvNT_6ParamsE,"a",@progbits
	.sectionflags	@""
	.align	4
.nv.constant0._ZN7cutlass13device_kernelIN5flash11enable_sm90INS1_16FlashAttnFwdSm90INS1_25CollectiveMainloopFwdSm90ILi2EN4cute5tupleIJNS5_1CILi1EEES8_S8_EEENS6_IJNS7_ILi64EEESA_SA_EEELi512ENS_10bfloat16_tEfNS_4arch4Sm90ELb0ELb1ELb0ELb0ELb1ELb0ELb0ELb0ELb0ELb1ELb0ELb0EEENS1_21CollectiveEpilogueFwdINS6_IJSA_NS7_ILi512EEESA_EEES9_SC_SE_Li256ELb0ELb1ELb0ELb0EEENS1_30DynamicPersistentTileSchedulerILi256ELi128ELb0ELb1ELb1EEEEEEEEEvNT_6ParamsE:
	.zero		3584


//--------------------- .nv.constant0._ZN7cutlass13device_kernelIN5flash11enable_sm90INS1_16FlashAttnFwdSm90INS1_25CollectiveMainloopFwdSm90ILi2EN4cute5tupleIJNS5_1CILi1EEES8_S8_EEENS6_IJNS7_ILi64EEESA_SA_EEELi512ENS_10bfloat16_tEfNS_4arch4Sm90ELb0ELb1ELb0ELb0ELb1ELb0ELb1ELb0ELb0ELb1ELb0ELb0EEENS1_21CollectiveEpilogueFwdINS6_IJSA_NS7_ILi512EEESA_EEES9_SC_SE_Li256ELb0ELb1ELb0ELb0EEENS1_30DynamicPersistentTileSchedulerILi256ELi128ELb0ELb1ELb1EEEEEEEEEvNT_6ParamsE --------------------------
	.section	.nv.constant0._ZN7cutlass13device_kernelIN5flash11enable_sm90INS1_16FlashAttnFwdSm90INS1_25CollectiveMainloopFwdSm90ILi2EN4cute5tupleIJNS5_1CILi1EEES8_S8_EEENS6_IJNS7_ILi64EEESA_SA_EEELi512ENS_10bfloat16_tEfNS_4arch4Sm90ELb0ELb1ELb0ELb0ELb1ELb0ELb1ELb0ELb0ELb1ELb0ELb0EEENS1_21CollectiveEpilogueFwdINS6_IJSA_NS7_ILi512EEESA_EEES9_SC_SE_Li256ELb0ELb1ELb0ELb0EEENS1_30DynamicPersistentTileSchedulerILi256ELi128ELb0ELb1ELb1EEEEEEEEEvNT_6ParamsE,"a",@progbits
	.sectionflags	@""
	.align	4
.nv.constant0._ZN7cutlass13device_kernelIN5flash11enable_sm90INS1_16FlashAttnFwdSm90INS1_25CollectiveMainloopFwdSm90ILi2EN4cute5tupleIJNS5_1CILi1EEES8_S8_EEENS6_IJNS7_ILi64EEESA_SA_EEELi512ENS_10bfloat16_tEfNS_4arch4Sm90ELb0ELb1ELb0ELb0ELb1ELb0ELb1ELb0ELb0ELb1ELb0ELb0EEENS1_21CollectiveEpilogueFwdINS6_IJSA_NS7_ILi512EEESA_EEES9_SC_SE_Li256ELb0ELb1ELb0ELb0EEENS1_30DynamicPersistentTileSchedulerILi256ELi128ELb0ELb1ELb1EEEEEEEEEvNT_6ParamsE:
	.zero		3840


//--------------------- .nv.constant0._ZN7cutlass13device_kernelIN5flash11enable_sm90INS1_16FlashAttnFwdSm90INS1_25CollectiveMainloopFwdSm90ILi2EN4cute5tupleIJNS5_1CILi1EEES8_S8_EEENS6_IJNS7_ILi64EEESA_SA_EEELi512ENS_10bfloat16_tEfNS_4arch4Sm90ELb0ELb1ELb0ELb1ELb1ELb0ELb0ELb0ELb0ELb1ELb0ELb0EEENS1_21CollectiveEpilogueFwdINS6_IJSA_NS7_ILi512EEESA_EEES9_SC_SE_Li256ELb1ELb1ELb0ELb0EEENS1_36VarlenDynamicPersistentTileSchedulerILi64ELi64ELi256ELi128ELb0ELb1ELb1ELb1ELb0ELb1EEEEEEEEEvNT_6ParamsE --------------------------
	.section	.nv.constant0._ZN7cutlass13device_kernelIN5flash11enable_sm90INS1_16FlashAttnFwdSm90INS1_25CollectiveMainloopFwdSm90ILi2EN4cute5tupleIJNS5_1CILi1EEES8_S8_EEENS6_IJNS7_ILi64EEESA_SA_EEELi512ENS_10bfloat16_tEfNS_4arch4Sm90ELb0ELb1ELb0ELb1ELb1ELb0ELb0ELb0ELb0ELb1ELb0ELb0EEENS1_21CollectiveEpilogueFwdINS6_IJSA_NS7_ILi512EEESA_EEES9_SC_SE_Li256ELb1ELb1ELb0ELb0EEENS1_36VarlenDynamicPersistentTileSchedulerILi64ELi64ELi256ELi128ELb0ELb1ELb1ELb1ELb0ELb1EEEEEEEEEvNT_6ParamsE,"a",@progbits
	.sectionflags	@""
	.align	4
.nv.constant0._ZN7cutlass13device_kernelIN5flash11enable_sm90INS1_16FlashAttnFwdSm90INS1_25CollectiveMainloopFwdSm90ILi2EN4cute5tupleIJNS5_1CILi1EEES8_S8_EEENS6_IJNS7_ILi64EEESA_SA_EEELi512ENS_10bfloat16_tEfNS_4arch4Sm90ELb0ELb1ELb0ELb1ELb1ELb0ELb0ELb0ELb0ELb1ELb0ELb0EEENS1_21CollectiveEpilogueFwdINS6_IJSA_NS7_ILi512EEESA_EEES9_SC_SE_Li256ELb1ELb1ELb0ELb0EEENS1_36VarlenDynamicPersistentTileSchedulerILi64ELi64ELi256ELi128ELb0ELb1ELb1ELb1ELb0ELb1EEEEEEEEEvNT_6ParamsE:
	.zero		3584


//--------------------- .nv.constant0._ZN7cutlass13device_kernelIN5flash11enable_sm90INS1_16FlashAttnFwdSm90INS1_25CollectiveMainloopFwdSm90ILi2EN4cute5tupleIJNS5_1CILi1EEES8_S8_EEENS6_IJNS7_ILi64EEESA_SA_EEELi512ENS_10bfloat16_tEfNS_4arch4Sm90ELb0ELb1ELb0ELb1ELb1ELb1ELb0ELb0ELb0ELb1ELb0ELb0EEENS1_21CollectiveEpilogueFwdINS6_IJSA_NS7_ILi512EEESA_EEES9_SC_SE_Li256ELb1ELb1ELb0ELb0EEENS1_36VarlenDynamicPersistentTileSchedulerILi64ELi64ELi256ELi128ELb0ELb1ELb1ELb1ELb0ELb1EEEEEEEEEvNT_6ParamsE --------------------------
	.section	.nv.constant0._ZN7cutlass13device_kernelIN5flash11enable_sm90INS1_16FlashAttnFwdSm90INS1_25CollectiveMainloopFwdSm90ILi2EN4cute5tupleIJNS5_1CILi1EEES8_S8_EEENS6_IJNS7_ILi64EEESA_SA_EEELi512ENS_10bfloat16_tEfNS_4arch4Sm90ELb0ELb1ELb0ELb1ELb1ELb1ELb0ELb0ELb0ELb1ELb0ELb0EEENS1_21CollectiveEpilogueFwdINS6_IJSA_NS7_ILi512EEESA_EEES9_SC_SE_Li256ELb1ELb1ELb0ELb0EEENS1_36VarlenDynamicPersistentTileSchedulerILi64ELi64ELi256ELi128ELb0ELb1ELb1ELb1ELb0ELb1EEEEEEEEEvNT_6ParamsE,"a",@progbits
	.sectionflags	@""
	.align	4
.nv.constant0._ZN7cutlass13device_kernelIN5flash11enable_sm90INS1_16FlashAttnFwdSm90INS1_25CollectiveMainloopFwdSm90ILi2EN4cute5tupleIJNS5_1CILi1EEES8_S8_EEENS6_IJNS7_ILi64EEESA_SA_EEELi512ENS_10bfloat16_tEfNS_4arch4Sm90ELb0ELb1ELb0ELb1ELb1ELb1ELb0ELb0ELb0ELb1ELb0ELb0EEENS1_21CollectiveEpilogueFwdINS6_IJSA_NS7_ILi512EEESA_EEES9_SC_SE_Li256ELb1ELb1ELb0ELb0EEENS1_36VarlenDynamicPersistentTileSchedulerILi64ELi64ELi256ELi128ELb0ELb1ELb1ELb1ELb0ELb1EEEEEEEEEvNT_6ParamsE:
	.zero		3584


//--------------------- .nv.constant0._ZN7cutlass13device_kernelIN5flash11enable_sm90INS1_16FlashAttnFwdSm90INS1_25CollectiveMainloopFwdSm90ILi2EN4cute5tupleIJNS5_1CILi1EEES8_S8_EEENS6_IJNS7_ILi64EEESA_SA_EEELi512ENS_10bfloat16_tEfNS_4arch4Sm90ELb0ELb1ELb0ELb1ELb1ELb0ELb1ELb0ELb0ELb1ELb0ELb0EEENS1_21CollectiveEpilogueFwdINS6_IJSA_NS7_ILi512EEESA_EEES9_SC_SE_Li256ELb1ELb1ELb0ELb0EEENS1_36VarlenDynamicPersistentTileSchedulerILi64ELi64ELi256ELi128ELb0ELb1ELb1ELb1ELb0ELb1EEEEEEEEEvNT_6ParamsE --------------------------
	.section	.nv.constant0._ZN7cutlass13device_kernelIN5flash11enable_sm90INS1_16FlashAttnFwdSm90INS1_25CollectiveMainloopFwdSm90ILi2EN4cute5tupleIJNS5_1CILi1EEES8_S8_EEENS6_IJNS7_ILi64EEESA_SA_EEELi512ENS_10bfloat16_tEfNS_4arch4Sm90ELb0ELb1ELb0ELb1ELb1ELb0ELb1ELb0ELb0ELb1ELb0ELb0EEENS1_21CollectiveEpilogueFwdINS6_IJSA_NS7_ILi512EEESA_EEES9_SC_SE_Li256ELb1ELb1ELb0ELb0EEENS1_36VarlenDynamicPersistentTileSchedulerILi64ELi64ELi256ELi128ELb0ELb1ELb1ELb1ELb0ELb1EEEEEEEEEvNT_6ParamsE,"a",@progbits
	.sectionflags	@""
	.align	4
.nv.constant0._ZN7cutlass13device_kernelIN5flash11enable_sm90INS1_16FlashAttnFwdSm90INS1_25CollectiveMainloopFwdSm90ILi2EN4cute5tupleIJNS5_1CILi1EEES8_S8_EEENS6_IJNS7_ILi64EEESA_SA_EEELi512ENS_10bfloat16_tEfNS_4arch4Sm90ELb0ELb1ELb0ELb1ELb1ELb0ELb1ELb0ELb0ELb1ELb0ELb0EEENS1_21CollectiveEpilogueFwdINS6_IJSA_NS7_ILi512EEESA_EEES9_SC_SE_Li256ELb1ELb1ELb0ELb0EEENS1_36VarlenDynamicPersistentTileSchedulerILi64ELi64ELi256ELi128ELb0ELb1ELb1ELb1ELb0ELb1EEEEEEEEEvNT_6ParamsE:
	.zero		3840


//--------------------- .nv.constant0._ZN7cutlass13device_kernelIN5flash11enable_sm90INS1_16FlashAttnFwdSm90INS1_25CollectiveMainloopFwdSm90ILi2EN4cute5tupleIJNS5_1CILi1EEES8_S8_EEENS6_IJNS7_ILi64EEESA_SA_EEELi512ENS_10bfloat16_tEfNS_4arch4Sm90ELb0ELb1ELb0ELb1ELb1ELb1ELb1ELb0ELb0ELb1ELb0ELb0EEENS1_21CollectiveEpilogueFwdINS6_IJSA_NS7_ILi512EEESA_EEES9_SC_SE_Li256ELb1ELb1ELb0ELb0EEENS1_36VarlenDynamicPersistentTileSchedulerILi64ELi64ELi256ELi128ELb0ELb1ELb1ELb1ELb0ELb1EEEEEEEEEvNT_6ParamsE --------------------------
	.section	.nv.constant0._ZN7cutlass13device_kernelIN5flash11enable_sm90INS1_16FlashAttnFwdSm90INS1_25CollectiveMainloopFwdSm90ILi2EN4cute5tupleIJNS5_1CILi1EEES8_S8_EEENS6_IJNS7_ILi64EEESA_SA_EEELi512ENS_10bfloat16_tEfNS_4arch4Sm90ELb0ELb1ELb0ELb1ELb1ELb1ELb1ELb0ELb0ELb1ELb0ELb0EEENS1_21CollectiveEpilogueFwdINS6_IJSA_NS7_ILi512EEESA_EEES9_SC_SE_Li256ELb1ELb1ELb0ELb0EEENS1_36VarlenDynamicPersistentTileSchedulerILi64ELi64ELi256ELi128ELb0ELb1ELb1ELb1ELb0ELb1EEEEEEEEEvNT_6ParamsE,"a",@progbits
	.sectionflags	@""
	.align	4
.nv.constant0._ZN7cutlass13device_kernelIN5flash11enable_sm90INS1_16FlashAttnFwdSm90INS1_25CollectiveMainloopFwdSm90ILi2EN4cute5tupleIJNS5_1CILi1EEES8_S8_EEENS6_IJNS7_ILi64EEESA_SA_EEELi512ENS_10bfloat16_tEfNS_4arch4Sm90ELb0ELb1ELb0ELb1ELb1ELb1ELb1ELb0ELb0ELb1ELb0ELb0EEENS1_21CollectiveEpilogueFwdINS6_IJSA_NS7_ILi512EEESA_EEES9_SC_SE_Li256ELb1ELb1ELb0ELb0EEENS1_36VarlenDynamicPersistentTileSchedulerILi64ELi64ELi256ELi128ELb0ELb1ELb1ELb1ELb0ELb1EEEEEEEEEvNT_6ParamsE:
	.zero		3840


//--------------------- .nv.constant0._ZN7cutlass13device_kernelIN5flash11enable_sm90INS1_16FlashAttnFwdSm90INS1_25CollectiveMainloopFwdSm90ILi2EN4cute5tupleIJNS5_1CILi1EEES8_S8_EEENS6_IJNS7_ILi64EEESA_SA_EEELi512ENS_10bfloat16_tEfNS_4arch4Sm90ELb1ELb0ELb0ELb0ELb1ELb0ELb0ELb0ELb0ELb1ELb0ELb0EEENS1_21CollectiveEpilogueFwdINS6_IJSA_NS7_ILi512EEESA_EEES9_SC_SE_Li256ELb0ELb1ELb0ELb0EEENS1_30DynamicPersistentTileSchedulerILi256ELi128ELb0ELb1ELb1EEEEEEEEEvNT_6ParamsE --------------------------
	.section	.nv.constant0._ZN7cutlass13device_kernelIN5flash11enable_sm90INS1_16FlashAttnFwdSm90INS1_25CollectiveMainloopFwdSm90ILi2EN4cute5tupleIJNS5_1CILi1EEES8_S8_EEENS6_IJNS7_ILi64EEESA_SA_EEELi512ENS_10bfloat16_tEfNS_4arch4Sm90ELb1ELb0ELb0ELb0ELb1ELb0ELb0ELb0ELb0ELb1ELb0ELb0EEENS1_21CollectiveEpilogueFwdINS6_IJSA_NS7_ILi512EEESA_EEES9_SC_SE_Li256ELb0ELb1ELb0ELb0EEENS1_30DynamicPersistentTileSchedulerILi256ELi128ELb0ELb1ELb1EEEEEEEEEvNT_6ParamsE,"a",@progbits
	.sectionflags	@""
	.align	4
.nv.constant0._ZN7cutlass13device_kernelIN5flash11enable_sm90INS1_16FlashAttnFwdSm90INS1_25CollectiveMainloopFwdSm90ILi2EN4cute5tupleIJNS5_1CILi1EEES8_S8_EEENS6_IJNS7_ILi64EEESA_SA_EEELi512ENS_10bfloat16_tEfNS_4arch4Sm90ELb1ELb0ELb0ELb0ELb1ELb0ELb0ELb0ELb0ELb1ELb0ELb0EEENS1_21CollectiveEpilogueFwdINS6_IJSA_NS7_ILi512EEESA_EEES9_SC_SE_Li256ELb0ELb1ELb0ELb0EEENS1_30DynamicPersistentTileSchedulerILi256ELi128ELb0ELb1ELb1EEEEEEEEEvNT_6ParamsE:
	.zero		3584


//--------------------- .nv.constant0._ZN7cutlass13device_kernelIN5flash11enable_sm90INS1_16FlashAttnFwdSm90INS1_25CollectiveMainloopFwdSm90ILi2EN4cute5tupleIJNS5_1CILi1EEES8_S8_EEENS6_IJNS7_ILi64EEESA_SA_EEELi512ENS_10bfloat16_tEfNS_4arch4Sm90ELb1ELb0ELb0ELb0ELb1ELb0ELb1ELb0ELb0ELb1ELb0ELb0EEENS1_21CollectiveEpilogueFwdINS6_IJSA_NS7_ILi512EEESA_EEES9_SC_SE_Li256ELb0ELb1ELb0ELb0EEENS1_30DynamicPersistentTileSchedulerILi256ELi128ELb0ELb1ELb1EEEEEEEEEvNT_6ParamsE --------------------------
	.section	.nv.constant0._ZN7cutlass13device_kernelIN5flash11enable_sm90INS1_16FlashAttnFwdSm90INS1_25CollectiveMainloopFwdSm90ILi2EN4cute5tupleIJNS5_1CILi1EEES8_S8_EEENS6_IJNS7_ILi64EEESA_SA_EEELi512ENS_10bfloat16_tEfNS_4arch4Sm90ELb1ELb0ELb0ELb0ELb1ELb0ELb1ELb0ELb0ELb1ELb0ELb0EEENS1_21CollectiveEpilogueFwdINS6_IJSA_NS7_ILi512EEESA_EEES9_SC_SE_Li256ELb0ELb1ELb0ELb0EEENS1_30DynamicPersistentTileSchedulerILi256ELi128ELb0ELb1ELb1EEEEEEEEEvNT_6ParamsE,"a",@progbits
	.sectionflags	@""
	.align	4
.nv.constant0._ZN7cutlass13device_kernelIN5flash11enable_sm90INS1_16FlashAttnFwdSm90INS1_25CollectiveMainloopFwdSm90ILi2EN4cute5tupleIJNS5_1CILi1EEES8_S8_EEENS6_IJNS7_ILi64EEESA_SA_EEELi512ENS_10bfloat16_tEfNS_4arch4Sm90ELb1ELb0ELb0ELb0ELb1ELb0ELb1ELb0ELb0ELb1ELb0ELb0EEENS1_21CollectiveEpilogueFwdINS6_IJSA_NS7_ILi512EEESA_EEES9_SC_SE_Li256ELb0ELb1ELb0ELb0EEENS1_30DynamicPersistentTileSchedulerILi256ELi128ELb0ELb1ELb1EEEEEEEEEvNT_6ParamsE:
	.zero		3840


//--------------------- .nv.constant0._ZN7cutlass13device_kernelIN5flash11enable_sm90INS1_16FlashAttnFwdSm90INS1_25CollectiveMainloopFwdSm90ILi2EN4cute5tupleIJNS5_1CILi1EEES8_S8_EEENS6_IJNS7_ILi64EEESA_SA_EEELi512ENS_10bfloat16_tEfNS_4arch4Sm90ELb1ELb0ELb0ELb1ELb1ELb0ELb0ELb0ELb0ELb1ELb0ELb0EEENS1_21CollectiveEpilogueFwdINS6_IJSA_NS7_ILi512EEESA_EEES9_SC_SE_Li256ELb1ELb1ELb0ELb0EEENS1_36VarlenDynamicPersistentTileSchedulerILi64ELi64ELi256ELi128ELb0ELb1ELb1ELb1ELb1ELb1EEEEEEEEEvNT_6ParamsE --------------------------
	.section	.nv.constant0._ZN7cutlass13device_kernelIN5flash11enable_sm90INS1_16FlashAttnFwdSm90INS1_25CollectiveMainloopFwdSm90ILi2EN4cute5tupleIJNS5_1CILi1EEES8_S8_EEENS6_IJNS7_ILi64EEESA_SA_EEELi512ENS_10bfloat16_tEfNS_4arch4Sm90ELb1ELb0ELb0ELb1ELb1ELb0ELb0ELb0ELb0ELb1ELb0ELb0EEENS1_21CollectiveEpilogueFwdINS6_IJSA_NS7_ILi512EEESA_EEES9_SC_SE_Li256ELb1ELb1ELb0ELb0EEENS1_36VarlenDynamicPersistentTileSchedulerILi64ELi64ELi256ELi128ELb0ELb1ELb1ELb1ELb1ELb1EEEEEEEEEvNT_6ParamsE,"a",@progbits
	.sectionflags	@""
	.align	4
.nv.constant0._ZN7cutlass13device_kernelIN5flash11enable_sm90INS1_16FlashAttnFwdSm90INS1_25CollectiveMainloopFwdSm90ILi2EN4cute5tupleIJNS5_1CILi1EEES8_S8_EEENS6_IJNS7_ILi64EEESA_SA_EEELi512ENS_10bfloat16_tEfNS_4arch4Sm90ELb1ELb0ELb0ELb1ELb1ELb0ELb0ELb0ELb0ELb1ELb0ELb0EEENS1_21CollectiveEpilogueFwdINS6_IJSA_NS7_ILi512EEESA_EEES9_SC_SE_Li256ELb1ELb1ELb0ELb0EEENS1_36VarlenDynamicPersistentTileSchedulerILi64ELi64ELi256ELi128ELb0ELb1ELb1ELb1ELb1ELb1EEEEEEEEEvNT_6ParamsE:
	.zero		3584


//--------------------- .nv.constant0._ZN7cutlass13device_kernelIN5flash11enable_sm90INS1_16FlashAttnFwdSm90INS1_25CollectiveMainloopFwdSm90ILi2EN4cute5tupleIJNS5_1CILi1EEES8_S8_EEENS6_IJNS7_ILi64EEESA_SA_EEELi512ENS_10bfloat16_tEfNS_4arch4Sm90ELb1ELb0ELb0ELb1ELb1ELb1ELb0ELb0ELb0ELb1ELb0ELb0EEENS1_21CollectiveEpilogueFwdINS6_IJSA_NS7_ILi512EEESA_EEES9_SC_SE_Li256ELb1ELb1ELb0ELb0EEENS1_36VarlenDynamicPersistentTileSchedulerILi64ELi64ELi256ELi128ELb0ELb1ELb1ELb1ELb1ELb1EEEEEEEEEvNT_6ParamsE --------------------------
	.section	.nv.constant0._ZN7cutlass13device_kernelIN5flash11enable_sm90INS1_16FlashAttnFwdSm90INS1_25CollectiveMainloopFwdSm90ILi2EN4cute5tupleIJNS5_1CILi1EEES8_S8_EEENS6_IJNS7_ILi64EEESA_SA_EEELi512ENS_10bfloat16_tEfNS_4arch4Sm90ELb1ELb0ELb0ELb1ELb1ELb1ELb0ELb0ELb0ELb1ELb0ELb0EEENS1_21CollectiveEpilogueFwdINS6_IJSA_NS7_ILi512EEESA_EEES9_SC_SE_Li256ELb1ELb1ELb0ELb0EEENS1_36VarlenDynamicPersistentTileSchedulerILi64ELi64ELi256ELi128ELb0ELb1ELb1ELb1ELb1ELb1EEEEEEEEEvNT_6ParamsE,"a",@progbits
	.sectionflags	@""
	.align	4
.nv.constant0._ZN7cutlass13device_kernelIN5flash11enable_sm90INS1_16FlashAttnFwdSm90INS1_25CollectiveMainloopFwdSm90ILi2EN4cute5tupleIJNS5_1CILi1EEES8_S8_EEENS6_IJNS7_ILi64EEESA_SA_EEELi512ENS_10bfloat16_tEfNS_4arch4Sm90ELb1ELb0ELb0ELb1ELb1ELb1ELb0ELb0ELb0ELb1ELb0ELb0EEENS1_21CollectiveEpilogueFwdINS6_IJSA_NS7_ILi512EEESA_EEES9_SC_SE_Li256ELb1ELb1ELb0ELb0EEENS1_36VarlenDynamicPersistentTileSchedulerILi64ELi64ELi256ELi128ELb0ELb1ELb1ELb1ELb1ELb1EEEEEEEEEvNT_6ParamsE:
	.zero		3584


//--------------------- .nv.constant0._ZN7cutlass13device_kernelIN5flash11enable_sm90INS1_16FlashAttnFwdSm90INS1_25CollectiveMainloopFwdSm90ILi2EN4cute5tupleIJNS5_1CILi1EEES8_S8_EEENS6_IJNS7_ILi64EEESA_SA_EEELi512ENS_10bfloat16_tEfNS_4arch4Sm90ELb1ELb0ELb0ELb1ELb1ELb0ELb1ELb0ELb0ELb1ELb0ELb0EEENS1_21CollectiveEpilogueFwdINS6_IJSA_NS7_ILi512EEESA_EEES9_SC_SE_Li256ELb1ELb1ELb0ELb0EEENS1_36VarlenDynamicPersistentTileSchedulerILi64ELi64ELi256ELi128ELb0ELb1ELb1ELb1ELb1ELb1EEEEEEEEEvNT_6ParamsE --------------------------
	.section	.nv.constant0._ZN7cutlass13device_kernelIN5flash11enable_sm90INS1_16FlashAttnFwdSm90INS1_25CollectiveMainloopFwdSm90ILi2EN4cute5tupleIJNS5_1CILi1EEES8_S8_EEENS6_IJNS7_ILi64EEESA_SA_EEELi512ENS_10bfloat16_tEfNS_4arch4Sm90ELb1ELb0ELb0ELb1ELb1ELb0ELb1ELb0ELb0ELb1ELb0ELb0EEENS1_21CollectiveEpilogueFwdINS6_IJSA_NS7_ILi512EEESA_EEES9_SC_SE_Li256ELb1ELb1ELb0ELb0EEENS1_36VarlenDynamicPersistentTileSchedulerILi64ELi64ELi256ELi128ELb0ELb1ELb1ELb1ELb1ELb1EEEEEEEEEvNT_6ParamsE,"a",@progbits
	.sectionflags	@""
	.align	4
.nv.constant0._ZN7cutlass13device_kernelIN5flash11enable_sm90INS1_16FlashAttnFwdSm90INS1_25CollectiveMainloopFwdSm90ILi2EN4cute5tupleIJNS5_1CILi1EEES8_S8_EEENS6_IJNS7_ILi64EEESA_SA_EEELi512ENS_10bfloat16_tEfNS_4arch4Sm90ELb1ELb0ELb0ELb1ELb1ELb0ELb1ELb0ELb0ELb1ELb0ELb0EEENS1_21CollectiveEpilogueFwdINS6_IJSA_NS7_ILi512EEESA_EEES9_SC_SE_Li256ELb1ELb1ELb0ELb0EEENS1_36VarlenDynamicPersistentTileSchedulerILi64ELi64ELi256ELi128ELb0ELb1ELb1ELb1ELb1ELb1EEEEEEEEEvNT_6ParamsE:
	.zero		3840


//--------------------- .nv.constant0._ZN7cutlass13device_kernelIN5flash11enable_sm90INS1_16FlashAttnFwdSm90INS1_25CollectiveMainloopFwdSm90ILi2EN4cute5tupleIJNS5_1CILi1EEES8_S8_EEENS6_IJNS7_ILi64EEESA_SA_EEELi512ENS_10bfloat16_tEfNS_4arch4Sm90ELb1ELb0ELb0ELb1ELb1ELb1ELb1ELb0ELb0ELb1ELb0ELb0EEENS1_21CollectiveEpilogueFwdINS6_IJSA_NS7_ILi512EEESA_EEES9_SC_SE_Li256ELb1ELb1ELb0ELb0EEENS1_36VarlenDynamicPersistentTileSchedulerILi64ELi64ELi256ELi128ELb0ELb1ELb1ELb1ELb1ELb1EEEEEEEEEvNT_6ParamsE --------------------------
	.section	.nv.constant0._ZN7cutlass13device_kernelIN5flash11enable_sm90INS1_16FlashAttnFwdSm90INS1_25CollectiveMainloopFwdSm90ILi2EN4cute5tupleIJNS5_1CILi1EEES8_S8_EEENS6_IJNS7_ILi64EEESA_SA_EEELi512ENS_10bfloat16_tEfNS_4arch4Sm90ELb1ELb0ELb0ELb1ELb1ELb1ELb1ELb0ELb0ELb1ELb0ELb0EEENS1_21CollectiveEpilogueFwdINS6_IJSA_NS7_ILi512EEESA_EEES9_SC_SE_Li256ELb1ELb1ELb0ELb0EEENS1_36VarlenDynamicPersistentTileSchedulerILi64ELi64ELi256ELi128ELb0ELb1ELb1ELb1ELb1ELb1EEEEEEEEEvNT_6ParamsE,"a",@progbits
	.sectionflags	@""
	.align	4
.nv.constant0._ZN7cutlass13device_kernelIN5flash11enable_sm90INS1_16FlashAttnFwdSm90INS1_25CollectiveMainloopFwdSm90ILi2EN4cute5tupleIJNS5_1CILi1EEES8_S8_EEENS6_IJNS7_ILi64EEESA_SA_EEELi512ENS_10bfloat16_tEfNS_4arch4Sm90ELb1ELb0ELb0ELb1ELb1ELb1ELb1ELb0ELb0ELb1ELb0ELb0EEENS1_21CollectiveEpilogueFwdINS6_IJSA_NS7_ILi512EEESA_EEES9_SC_SE_Li256ELb1ELb1ELb0ELb0EEENS1_36VarlenDynamicPersistentTileSchedulerILi64ELi64ELi256ELi128ELb0ELb1ELb1ELb1ELb1ELb1EEEEEEEEEvNT_6ParamsE:
	.zero		3840


//--------------------- SYMBOLS --------------------------

	.type		.nv.reservedSmem.offset0,@object
	.size		.nv.reservedSmem.offset0,0x4
